	.target	sm_100a

	.elftype	@"ET_EXEC"


//--------------------- .note.nv.tkinfo           --------------------------
	.section	.note.nv.tkinfo,"",@"SHT_NOTE"
	.sectionflags	@"SHF_NOTE_NV_TKINFO"
	.tkinfo
        /*0018*/ 	.word	0x00000002
        /*0030*/ 	.string	""
        /*0030*/ 	.string	"ptxas"
        /*0030*/ 	.string	"Cuda compilation tools, release 13.0, V13.0.88"
        /*0030*/ 	.string	"Build cuda_13.0.r13.0/compiler.36424714_0"
        /*0030*/ 	.string	"-arch sm_100a -m 64 "



//--------------------- .note.nv.cuinfo           --------------------------
	.section	.note.nv.cuinfo,"",@"SHT_NOTE"
	.sectionflags	@"SHF_NOTE_NV_CUINFO"
        /*0018*/ 	.short	0x0002
        /*001a*/ 	.short	0x0064
        /*001c*/ 	.short	0x0082
	.zero		2


//--------------------- .nv.info                  --------------------------
	.section	.nv.info,"",@"SHT_CUDA_INFO"
	.align	4


	//----- nvinfo : EIATTR_REGCOUNT
	.align		4
        /*0000*/ 	.byte	0x04, 0x2f
        /*0002*/ 	.short	(.L_12 - .L_11)
	.align		4
.L_11:
        /*0004*/ 	.word	index@(_ZN7cutlass13device_kernelIN5flash11enable_sm90INS1_16FlashAttnFwdSm90INS1_25CollectiveMainloopFwdSm90ILi2EN4cute5tupleIJNS5_1CILi1EEES8_S8_EEENS6_IJNS7_ILi192EEENS7_ILi128EEENS7_ILi64EEEEEELi64ENS_6half_tEfNS_4arch4Sm90ELb1ELb0ELb1ELb1ELb1ELb1ELb0ELb1ELb1ELb1ELb0ELb0EEENS1_21CollectiveEpilogueFwdINS6_IJSA_SC_SB_EEES9_SE_SG_Li384ELb1ELb1ELb0ELb0EEENS1_36VarlenDynamicPersistentTileSchedulerILi192ELi128ELi384ELi128ELb0ELb1ELb1ELb1ELb1ELb1EEEEEEEEEvNT_6ParamsE)
        /*0008*/ 	.word	0x00000004


	//----- nvinfo : EIATTR_FRAME_SIZE
	.align		4
.L_12:
        /*000c*/ 	.byte	0x04, 0x11
        /*000e*/ 	.short	(.L_14 - .L_13)
	.align		4
.L_13:
        /*0010*/ 	.word	index@(_ZN7cutlass13device_kernelIN5flash11enable_sm90INS1_16FlashAttnFwdSm90INS1_25CollectiveMainloopFwdSm90ILi2EN4cute5tupleIJNS5_1CILi1EEES8_S8_EEENS6_IJNS7_ILi192EEENS7_ILi128EEENS7_ILi64EEEEEELi64ENS_6half_tEfNS_4arch4Sm90ELb1ELb0ELb1ELb1ELb1ELb1ELb0ELb1ELb1ELb1ELb0ELb0EEENS1_21CollectiveEpilogueFwdINS6_IJSA_SC_SB_EEES9_SE_SG_Li384ELb1ELb1ELb0ELb0EEENS1_36VarlenDynamicPersistentTileSchedulerILi192ELi128ELi384ELi128ELb0ELb1ELb1ELb1ELb1ELb1EEEEEEEEEvNT_6ParamsE)
        /*0014*/ 	.word	0x00000000


	//----- nvinfo : EIATTR_REGCOUNT
	.align		4
.L_14:
        /*0018*/ 	.byte	0x04, 0x2f
        /*001a*/ 	.short	(.L_16 - .L_15)
	.align		4
.L_15:
        /*001c*/ 	.word	index@(_ZN7cutlass13device_kernelIN5flash11enable_sm90INS1_16FlashAttnFwdSm90INS1_25CollectiveMainloopFwdSm90ILi2EN4cute5tupleIJNS5_1CILi1EEES8_S8_EEENS6_IJNS7_ILi192EEENS7_ILi128EEENS7_ILi64EEEEEELi64ENS_6half_tEfNS_4arch4Sm90ELb1ELb0ELb1ELb1ELb1ELb0ELb0ELb1ELb1ELb1ELb0ELb0EEENS1_21CollectiveEpilogueFwdINS6_IJSA_SC_SB_EEES9_SE_SG_Li384ELb1ELb1ELb0ELb0EEENS1_36VarlenDynamicPersistentTileSchedulerILi192ELi128ELi384ELi128ELb0ELb1ELb1ELb1ELb1ELb1EEEEEEEEEvNT_6ParamsE)
        /*0020*/ 	.word	0x00000004


	//----- nvinfo : EIATTR_FRAME_SIZE
	.align		4
.L_16:
        /*0024*/ 	.byte	0x04, 0x11
        /*0026*/ 	.short	(.L_18 - .L_17)
	.align		4
.L_17:
        /*0028*/ 	.word	index@(_ZN7cutlass13device_kernelIN5flash11enable_sm90INS1_16FlashAttnFwdSm90INS1_25CollectiveMainloopFwdSm90ILi2EN4cute5tupleIJNS5_1CILi1EEES8_S8_EEENS6_IJNS7_ILi192EEENS7_ILi128EEENS7_ILi64EEEEEELi64ENS_6half_tEfNS_4arch4Sm90ELb1ELb0ELb1ELb1ELb1ELb0ELb0ELb1ELb1ELb1ELb0ELb0EEENS1_21CollectiveEpilogueFwdINS6_IJSA_SC_SB_EEES9_SE_SG_Li384ELb1ELb1ELb0ELb0EEENS1_36VarlenDynamicPersistentTileSchedulerILi192ELi128ELi384ELi128ELb0ELb1ELb1ELb1ELb1ELb1EEEEEEEEEvNT_6ParamsE)
        /*002c*/ 	.word	0x00000000


	//----- nvinfo : EIATTR_REGCOUNT
	.align		4
.L_18:
        /*0030*/ 	.byte	0x04, 0x2f
        /*0032*/ 	.short	(.L_20 - .L_19)
	.align		4
.L_19:
        /*0034*/ 	.word	index@(_ZN7cutlass13device_kernelIN5flash11enable_sm90INS1_16FlashAttnFwdSm90INS1_25CollectiveMainloopFwdSm90ILi2EN4cute5tupleIJNS5_1CILi1EEES8_S8_EEENS6_IJNS7_ILi192EEENS7_ILi128EEENS7_ILi64EEEEEELi64ENS_6half_tEfNS_4arch4Sm90ELb1ELb0ELb1ELb0ELb1ELb0ELb0ELb1ELb1ELb1ELb0ELb0EEENS1_21CollectiveEpilogueFwdINS6_IJSA_SC_SB_EEES9_SE_SG_Li384ELb0ELb1ELb0ELb0EEENS1_30DynamicPersistentTileSchedulerILi384ELi128ELb0ELb1ELb1EEEEEEEEEvNT_6ParamsE)
        /*0038*/ 	.word	0x00000004


	//----- nvinfo : EIATTR_FRAME_SIZE
	.align		4
.L_20:
        /*003c*/ 	.byte	0x04, 0x11
        /*003e*/ 	.short	(.L_22 - .L_21)
	.align		4
.L_21:
        /*0040*/ 	.word	index@(_ZN7cutlass13device_kernelIN5flash11enable_sm90INS1_16FlashAttnFwdSm90INS1_25CollectiveMainloopFwdSm90ILi2EN4cute5tupleIJNS5_1CILi1EEES8_S8_EEENS6_IJNS7_ILi192EEENS7_ILi128EEENS7_ILi64EEEEEELi64ENS_6half_tEfNS_4arch4Sm90ELb1ELb0ELb1ELb0ELb1ELb0ELb0ELb1ELb1ELb1ELb0ELb0EEENS1_21CollectiveEpilogueFwdINS6_IJSA_SC_SB_EEES9_SE_SG_Li384ELb0ELb1ELb0ELb0EEENS1_30DynamicPersistentTileSchedulerILi384ELi128ELb0ELb1ELb1EEEEEEEEEvNT_6ParamsE)
        /*0044*/ 	.word	0x00000000


	//----- nvinfo : EIATTR_REGCOUNT
	.align		4
.L_22:
        /*0048*/ 	.byte	0x04, 0x2f
        /*004a*/ 	.short	(.L_24 - .L_23)
	.align		4
.L_23:
        /*004c*/ 	.word	index@(_ZN7cutlass13device_kernelIN5flash11enable_sm90INS1_16FlashAttnFwdSm90INS1_25CollectiveMainloopFwdSm90ILi2EN4cute5tupleIJNS5_1CILi1EEES8_S8_EEENS6_IJNS7_ILi192EEENS7_ILi128EEENS7_ILi64EEEEEELi64ENS_6half_tEfNS_4arch4Sm90ELb0ELb1ELb1ELb1ELb1ELb1ELb0ELb1ELb1ELb1ELb0ELb0EEENS1_21CollectiveEpilogueFwdINS6_IJSA_SC_SB_EEES9_SE_SG_Li384ELb1ELb1ELb0ELb0EEENS1_36VarlenDynamicPersistentTileSchedulerILi192ELi128ELi384ELi128ELb0ELb1ELb1ELb1ELb0ELb1EEEEEEEEEvNT_6ParamsE)
        /*0050*/ 	.word	0x00000004


	//----- nvinfo : EIATTR_FRAME_SIZE
	.align		4
.L_24:
        /*0054*/ 	.byte	0x04, 0x11
        /*0056*/ 	.short	(.L_26 - .L_25)
	.align		4
.L_25:
        /*0058*/ 	.word	index@(_ZN7cutlass13device_kernelIN5flash11enable_sm90INS1_16FlashAttnFwdSm90INS1_25CollectiveMainloopFwdSm90ILi2EN4cute5tupleIJNS5_1CILi1EEES8_S8_EEENS6_IJNS7_ILi192EEENS7_ILi128EEENS7_ILi64EEEEEELi64ENS_6half_tEfNS_4arch4Sm90ELb0ELb1ELb1ELb1ELb1ELb1ELb0ELb1ELb1ELb1ELb0ELb0EEENS1_21CollectiveEpilogueFwdINS6_IJSA_SC_SB_EEES9_SE_SG_Li384ELb1ELb1ELb0ELb0EEENS1_36VarlenDynamicPersistentTileSchedulerILi192ELi128ELi384ELi128ELb0ELb1ELb1ELb1ELb0ELb1EEEEEEEEEvNT_6ParamsE)
        /*005c*/ 	.word	0x00000000


	//----- nvinfo : EIATTR_REGCOUNT
	.align		4
.L_26:
        /*0060*/ 	.byte	0x04, 0x2f
        /*0062*/ 	.short	(.L_28 - .L_27)
	.align		4
.L_27:
        /*0064*/ 	.word	index@(_ZN7cutlass13device_kernelIN5flash11enable_sm90INS1_16FlashAttnFwdSm90INS1_25CollectiveMainloopFwdSm90ILi2EN4cute5tupleIJNS5_1CILi1EEES8_S8_EEENS6_IJNS7_ILi192EEENS7_ILi128EEENS7_ILi64EEEEEELi64ENS_6half_tEfNS_4arch4Sm90ELb0ELb1ELb1ELb1ELb1ELb0ELb0ELb1ELb1ELb1ELb0ELb0EEENS1_21CollectiveEpilogueFwdINS6_IJSA_SC_SB_EEES9_SE_SG_Li384ELb1ELb1ELb0ELb0EEENS1_36VarlenDynamicPersistentTileSchedulerILi192ELi128ELi384ELi128ELb0ELb1ELb1ELb1ELb0ELb1EEEEEEEEEvNT_6ParamsE)
        /*0068*/ 	.word	0x00000004


	//----- nvinfo : EIATTR_FRAME_SIZE
	.align		4
.L_28:
        /*006c*/ 	.byte	0x04, 0x11
        /*006e*/ 	.short	(.L_30 - .L_29)
	.align		4
.L_29:
        /*0070*/ 	.word	index@(_ZN7cutlass13device_kernelIN5flash11enable_sm90INS1_16FlashAttnFwdSm90INS1_25CollectiveMainloopFwdSm90ILi2EN4cute5tupleIJNS5_1CILi1EEES8_S8_EEENS6_IJNS7_ILi192EEENS7_ILi128EEENS7_ILi64EEEEEELi64ENS_6half_tEfNS_4arch4Sm90ELb0ELb1ELb1ELb1ELb1ELb0ELb0ELb1ELb1ELb1ELb0ELb0EEENS1_21CollectiveEpilogueFwdINS6_IJSA_SC_SB_EEES9_SE_SG_Li384ELb1ELb1ELb0ELb0EEENS1_36VarlenDynamicPersistentTileSchedulerILi192ELi128ELi384ELi128ELb0ELb1ELb1ELb1ELb0ELb1EEEEEEEEEvNT_6ParamsE)
        /*0074*/ 	.word	0x00000000


	//----- nvinfo : EIATTR_REGCOUNT
	.align		4
.L_30:
        /*0078*/ 	.byte	0x04, 0x2f
        /*007a*/ 	.short	(.L_32 - .L_31)
	.align		4
.L_31:
        /*007c*/ 	.word	index@(_ZN7cutlass13device_kernelIN5flash11enable_sm90INS1_16FlashAttnFwdSm90INS1_25CollectiveMainloopFwdSm90ILi2EN4cute5tupleIJNS5_1CILi1EEES8_S8_EEENS6_IJNS7_ILi192EEENS7_ILi128EEENS7_ILi64EEEEEELi64ENS_6half_tEfNS_4arch4Sm90ELb0ELb1ELb1ELb0ELb1ELb0ELb0ELb1ELb1ELb1ELb0ELb0EEENS1_21CollectiveEpilogueFwdINS6_IJSA_SC_SB_EEES9_SE_SG_Li384ELb0ELb1ELb0ELb0EEENS1_30DynamicPersistentTileSchedulerILi384ELi128ELb0ELb1ELb1EEEEEEEEEvNT_6ParamsE)
        /*0080*/ 	.word	0x00000004


	//----- nvinfo : EIATTR_FRAME_SIZE
	.align		4
.L_32:
        /*0084*/ 	.byte	0x04, 0x11
        /*0086*/ 	.short	(.L_34 - .L_33)
	.align		4
.L_33:
        /*0088*/ 	.word	index@(_ZN7cutlass13device_kernelIN5flash11enable_sm90INS1_16FlashAttnFwdSm90INS1_25CollectiveMainloopFwdSm90ILi2EN4cute5tupleIJNS5_1CILi1EEES8_S8_EEENS6_IJNS7_ILi192EEENS7_ILi128EEENS7_ILi64EEEEEELi64ENS_6half_tEfNS_4arch4Sm90ELb0ELb1ELb1ELb0ELb1ELb0ELb0ELb1ELb1ELb1ELb0ELb0EEENS1_21CollectiveEpilogueFwdINS6_IJSA_SC_SB_EEES9_SE_SG_Li384ELb0ELb1ELb0ELb0EEENS1_30DynamicPersistentTileSchedulerILi384ELi128ELb0ELb1ELb1EEEEEEEEEvNT_6ParamsE)
        /*008c*/ 	.word	0x00000000


	//----- nvinfo : EIATTR_REGCOUNT
	.align		4
.L_34:
        /*0090*/ 	.byte	0x04, 0x2f
        /*0092*/ 	.short	(.L_36 - .L_35)
	.align		4
.L_35:
        /*0094*/ 	.word	index@(_ZN7cutlass13device_kernelIN5flash11enable_sm90INS1_16FlashAttnFwdSm90INS1_25CollectiveMainloopFwdSm90ILi2EN4cute5tupleIJNS5_1CILi1EEES8_S8_EEENS6_IJNS7_ILi192EEENS7_ILi128EEENS7_ILi64EEEEEELi64ENS_6half_tEfNS_4arch4Sm90ELb0ELb0ELb1ELb1ELb1ELb1ELb0ELb1ELb1ELb1ELb0ELb0EEENS1_21CollectiveEpilogueFwdINS6_IJSA_SC_SB_EEES9_SE_SG_Li384ELb1ELb1ELb0ELb0EEENS1_36VarlenDynamicPersistentTileSchedulerILi192ELi128ELi384ELi128ELb0ELb1ELb1ELb0ELb1ELb1EEEEEEEEEvNT_6ParamsE)
        /*0098*/ 	.word	0x00000004


	//----- nvinfo : EIATTR_FRAME_SIZE
	.align		4
.L_36:
        /*009c*/ 	.byte	0x04, 0x11
        /*009e*/ 	.short	(.L_38 - .L_37)
	.align		4
.L_37:
        /*00a0*/ 	.word	index@(_ZN7cutlass13device_kernelIN5flash11enable_sm90INS1_16FlashAttnFwdSm90INS1_25CollectiveMainloopFwdSm90ILi2EN4cute5tupleIJNS5_1CILi1EEES8_S8_EEENS6_IJNS7_ILi192EEENS7_ILi128EEENS7_ILi64EEEEEELi64ENS_6half_tEfNS_4arch4Sm90ELb0ELb0ELb1ELb1ELb1ELb1ELb0ELb1ELb1ELb1ELb0ELb0EEENS1_21CollectiveEpilogueFwdINS6_IJSA_SC_SB_EEES9_SE_SG_Li384ELb1ELb1ELb0ELb0EEENS1_36VarlenDynamicPersistentTileSchedulerILi192ELi128ELi384ELi128ELb0ELb1ELb1ELb0ELb1ELb1EEEEEEEEEvNT_6ParamsE)
        /*00a4*/ 	.word	0x00000000


	//----- nvinfo : EIATTR_REGCOUNT
	.align		4
.L_38:
        /*00a8*/ 	.byte	0x04, 0x2f
        /*00aa*/ 	.short	(.L_40 - .L_39)
	.align		4
.L_39:
        /*00ac*/ 	.word	index@(_ZN7cutlass13device_kernelIN5flash11enable_sm90INS1_16FlashAttnFwdSm90INS1_25CollectiveMainloopFwdSm90ILi2EN4cute5tupleIJNS5_1CILi1EEES8_S8_EEENS6_IJNS7_ILi192EEENS7_ILi128EEENS7_ILi64EEEEEELi64ENS_6half_tEfNS_4arch4Sm90ELb0ELb0ELb1ELb1ELb1ELb0ELb0ELb1ELb1ELb1ELb0ELb0EEENS1_21CollectiveEpilogueFwdINS6_IJSA_SC_SB_EEES9_SE_SG_Li384ELb1ELb1ELb0ELb0EEENS1_36VarlenDynamicPersistentTileSchedulerILi192ELi128ELi384ELi128ELb0ELb1ELb1ELb0ELb1ELb1EEEEEEEEEvNT_6ParamsE)
        /*00b0*/ 	.word	0x00000004


	//----- nvinfo : EIATTR_FRAME_SIZE
	.align		4
.L_40:
        /*00b4*/ 	.byte	0x04, 0x11
        /*00b6*/ 	.short	(.L_42 - .L_41)
	.align		4
.L_41:
        /*00b8*/ 	.word	index@(_ZN7cutlass13device_kernelIN5flash11enable_sm90INS1_16FlashAttnFwdSm90INS1_25CollectiveMainloopFwdSm90ILi2EN4cute5tupleIJNS5_1CILi1EEES8_S8_EEENS6_IJNS7_ILi192EEENS7_ILi128EEENS7_ILi64EEEEEELi64ENS_6half_tEfNS_4arch4Sm90ELb0ELb0ELb1ELb1ELb1ELb0ELb0ELb1ELb1ELb1ELb0ELb0EEENS1_21CollectiveEpilogueFwdINS6_IJSA_SC_SB_EEES9_SE_SG_Li384ELb1ELb1ELb0ELb0EEENS1_36VarlenDynamicPersistentTileSchedulerILi192ELi128ELi384ELi128ELb0ELb1ELb1ELb0ELb1ELb1EEEEEEEEEvNT_6ParamsE)
        /*00bc*/ 	.word	0x00000000


	//----- nvinfo : EIATTR_REGCOUNT
	.align		4
.L_42:
        /*00c0*/ 	.byte	0x04, 0x2f
        /*00c2*/ 	.short	(.L_44 - .L_43)
	.align		4
.L_43:
        /*00c4*/ 	.word	index@(_ZN7cutlass13device_kernelIN5flash11enable_sm90INS1_16FlashAttnFwdSm90INS1_25CollectiveMainloopFwdSm90ILi2EN4cute5tupleIJNS5_1CILi1EEES8_S8_EEENS6_IJNS7_ILi192EEENS7_ILi128EEENS7_ILi64EEEEEELi64ENS_6half_tEfNS_4arch4Sm90ELb0ELb0ELb1ELb0ELb1ELb0ELb0ELb1ELb1ELb1ELb0ELb0EEENS1_21CollectiveEpilogueFwdINS6_IJSA_SC_SB_EEES9_SE_SG_Li384ELb0ELb1ELb0ELb0EEENS1_29StaticPersistentTileSchedulerILb0EEEEEEEEEvNT_6ParamsE)
        /*00c8*/ 	.word	0x00000004


	//----- nvinfo : EIATTR_FRAME_SIZE
	.align		4
.L_44:
        /*00cc*/ 	.byte	0x04, 0x11
        /*00ce*/ 	.short	(.L_46 - .L_45)
	.align		4
.L_45:
        /*00d0*/ 	.word	index@(_ZN7cutlass13device_kernelIN5flash11enable_sm90INS1_16FlashAttnFwdSm90INS1_25CollectiveMainloopFwdSm90ILi2EN4cute5tupleIJNS5_1CILi1EEES8_S8_EEENS6_IJNS7_ILi192EEENS7_ILi128EEENS7_ILi64EEEEEELi64ENS_6half_tEfNS_4arch4Sm90ELb0ELb0ELb1ELb0ELb1ELb0ELb0ELb1ELb1ELb1ELb0ELb0EEENS1_21CollectiveEpilogueFwdINS6_IJSA_SC_SB_EEES9_SE_SG_Li384ELb0ELb1ELb0ELb0EEENS1_29StaticPersistentTileSchedulerILb0EEEEEEEEEvNT_6ParamsE)
        /*00d4*/ 	.word	0x00000000


	//----- nvinfo : EIATTR_MIN_STACK_SIZE
	.align		4
.L_46:
        /*00d8*/ 	.byte	0x04, 0x12
        /*00da*/ 	.short	(.L_48 - .L_47)
	.align		4
.L_47:
        /*00dc*/ 	.word	index@(_ZN7cutlass13device_kernelIN5flash11enable_sm90INS1_16FlashAttnFwdSm90INS1_25CollectiveMainloopFwdSm90ILi2EN4cute5tupleIJNS5_1CILi1EEES8_S8_EEENS6_IJNS7_ILi192EEENS7_ILi128EEENS7_ILi64EEEEEELi64ENS_6half_tEfNS_4arch4Sm90ELb0ELb0ELb1ELb0ELb1ELb0ELb0ELb1ELb1ELb1ELb0ELb0EEENS1_21CollectiveEpilogueFwdINS6_IJSA_SC_SB_EEES9_SE_SG_Li384ELb0ELb1ELb0ELb0EEENS1_29StaticPersistentTileSchedulerILb0EEEEEEEEEvNT_6ParamsE)
        /*00e0*/ 	.word	0x00000000


	//----- nvinfo : EIATTR_MIN_STACK_SIZE
	.align		4
.L_48:
        /*00e4*/ 	.byte	0x04, 0x12
        /*00e6*/ 	.short	(.L_50 - .L_49)
	.align		4
.L_49:
        /*00e8*/ 	.word	index@(_ZN7cutlass13device_kernelIN5flash11enable_sm90INS1_16FlashAttnFwdSm90INS1_25CollectiveMainloopFwdSm90ILi2EN4cute5tupleIJNS5_1CILi1EEES8_S8_EEENS6_IJNS7_ILi192EEENS7_ILi128EEENS7_ILi64EEEEEELi64ENS_6half_tEfNS_4arch4Sm90ELb0ELb0ELb1ELb1ELb1ELb0ELb0ELb1ELb1ELb1ELb0ELb0EEENS1_21CollectiveEpilogueFwdINS6_IJSA_SC_SB_EEES9_SE_SG_Li384ELb1ELb1ELb0ELb0EEENS1_36VarlenDynamicPersistentTileSchedulerILi192ELi128ELi384ELi128ELb0ELb1ELb1ELb0ELb1ELb1EEEEEEEEEvNT_6ParamsE)
        /*00ec*/ 	.word	0x00000000


	//----- nvinfo : EIATTR_MIN_STACK_SIZE
	.align		4
.L_50:
        /*00f0*/ 	.byte	0x04, 0x12
        /*00f2*/ 	.short	(.L_52 - .L_51)
	.align		4
.L_51:
        /*00f4*/ 	.word	index@(_ZN7cutlass13device_kernelIN5flash11enable_sm90INS1_16FlashAttnFwdSm90INS1_25CollectiveMainloopFwdSm90ILi2EN4cute5tupleIJNS5_1CILi1EEES8_S8_EEENS6_IJNS7_ILi192EEENS7_ILi128EEENS7_ILi64EEEEEELi64ENS_6half_tEfNS_4arch4Sm90ELb0ELb0ELb1ELb1ELb1ELb1ELb0ELb1ELb1ELb1ELb0ELb0EEENS1_21CollectiveEpilogueFwdINS6_IJSA_SC_SB_EEES9_SE_SG_Li384ELb1ELb1ELb0ELb0EEENS1_36VarlenDynamicPersistentTileSchedulerILi192ELi128ELi384ELi128ELb0ELb1ELb1ELb0ELb1ELb1EEEEEEEEEvNT_6ParamsE)
        /*00f8*/ 	.word	0x00000000


	//----- nvinfo : EIATTR_MIN_STACK_SIZE
	.align		4
.L_52:
        /*00fc*/ 	.byte	0x04, 0x12
        /*00fe*/ 	.short	(.L_54 - .L_53)
	.align		4
.L_53:
        /*0100*/ 	.word	index@(_ZN7cutlass13device_kernelIN5flash11enable_sm90INS1_16FlashAttnFwdSm90INS1_25CollectiveMainloopFwdSm90ILi2EN4cute5tupleIJNS5_1CILi1EEES8_S8_EEENS6_IJNS7_ILi192EEENS7_ILi128EEENS7_ILi64EEEEEELi64ENS_6half_tEfNS_4arch4Sm90ELb0ELb1ELb1ELb0ELb1ELb0ELb0ELb1ELb1ELb1ELb0ELb0EEENS1_21CollectiveEpilogueFwdINS6_IJSA_SC_SB_EEES9_SE_SG_Li384ELb0ELb1ELb0ELb0EEENS1_30DynamicPersistentTileSchedulerILi384ELi128ELb0ELb1ELb1EEEEEEEEEvNT_6ParamsE)
        /*0104*/ 	.word	0x00000000


	//----- nvinfo : EIATTR_MIN_STACK_SIZE
	.align		4
.L_54:
        /*0108*/ 	.byte	0x04, 0x12
        /*010a*/ 	.short	(.L_56 - .L_55)
	.align		4
.L_55:
        /*010c*/ 	.word	index@(_ZN7cutlass13device_kernelIN5flash11enable_sm90INS1_16FlashAttnFwdSm90INS1_25CollectiveMainloopFwdSm90ILi2EN4cute5tupleIJNS5_1CILi1EEES8_S8_EEENS6_IJNS7_ILi192EEENS7_ILi128EEENS7_ILi64EEEEEELi64ENS_6half_tEfNS_4arch4Sm90ELb0ELb1ELb1ELb1ELb1ELb0ELb0ELb1ELb1ELb1ELb0ELb0EEENS1_21CollectiveEpilogueFwdINS6_IJSA_SC_SB_EEES9_SE_SG_Li384ELb1ELb1ELb0ELb0EEENS1_36VarlenDynamicPersistentTileSchedulerILi192ELi128ELi384ELi128ELb0ELb1ELb1ELb1ELb0ELb1EEEEEEEEEvNT_6ParamsE)
        /*0110*/ 	.word	0x00000000


	//----- nvinfo : EIATTR_MIN_STACK_SIZE
	.align		4
.L_56:
        /*0114*/ 	.byte	0x04, 0x12
        /*0116*/ 	.short	(.L_58 - .L_57)
	.align		4
.L_57:
        /*0118*/ 	.word	index@(_ZN7cutlass13device_kernelIN5flash11enable_sm90INS1_16FlashAttnFwdSm90INS1_25CollectiveMainloopFwdSm90ILi2EN4cute5tupleIJNS5_1CILi1EEES8_S8_EEENS6_IJNS7_ILi192EEENS7_ILi128EEENS7_ILi64EEEEEELi64ENS_6half_tEfNS_4arch4Sm90ELb0ELb1ELb1ELb1ELb1ELb1ELb0ELb1ELb1ELb1ELb0ELb0EEENS1_21CollectiveEpilogueFwdINS6_IJSA_SC_SB_EEES9_SE_SG_Li384ELb1ELb1ELb0ELb0EEENS1_36VarlenDynamicPersistentTileSchedulerILi192ELi128ELi384ELi128ELb0ELb1ELb1ELb1ELb0ELb1EEEEEEEEEvNT_6ParamsE)
        /*011c*/ 	.word	0x00000000


	//----- nvinfo : EIATTR_MIN_STACK_SIZE
	.align		4
.L_58:
        /*0120*/ 	.byte	0x04, 0x12
        /*0122*/ 	.short	(.L_60 - .L_59)
	.align		4
.L_59:
        /*0124*/ 	.word	index@(_ZN7cutlass13device_kernelIN5flash11enable_sm90INS1_16FlashAttnFwdSm90INS1_25CollectiveMainloopFwdSm90ILi2EN4cute5tupleIJNS5_1CILi1EEES8_S8_EEENS6_IJNS7_ILi192EEENS7_ILi128EEENS7_ILi64EEEEEELi64ENS_6half_tEfNS_4arch4Sm90ELb1ELb0ELb1ELb0ELb1ELb0ELb0ELb1ELb1ELb1ELb0ELb0EEENS1_21CollectiveEpilogueFwdINS6_IJSA_SC_SB_EEES9_SE_SG_Li384ELb0ELb1ELb0ELb0EEENS1_30DynamicPersistentTileSchedulerILi384ELi128ELb0ELb1ELb1EEEEEEEEEvNT_6ParamsE)
        /*0128*/ 	.word	0x00000000


	//----- nvinfo : EIATTR_MIN_STACK_SIZE
	.align		4
.L_60:
        /*012c*/ 	.byte	0x04, 0x12
        /*012e*/ 	.short	(.L_62 - .L_61)
	.align		4
.L_61:
        /*0130*/ 	.word	index@(_ZN7cutlass13device_kernelIN5flash11enable_sm90INS1_16FlashAttnFwdSm90INS1_25CollectiveMainloopFwdSm90ILi2EN4cute5tupleIJNS5_1CILi1EEES8_S8_EEENS6_IJNS7_ILi192EEENS7_ILi128EEENS7_ILi64EEEEEELi64ENS_6half_tEfNS_4arch4Sm90ELb1ELb0ELb1ELb1ELb1ELb0ELb0ELb1ELb1ELb1ELb0ELb0EEENS1_21CollectiveEpilogueFwdINS6_IJSA_SC_SB_EEES9_SE_SG_Li384ELb1ELb1ELb0ELb0EEENS1_36VarlenDynamicPersistentTileSchedulerILi192ELi128ELi384ELi128ELb0ELb1ELb1ELb1ELb1ELb1EEEEEEEEEvNT_6ParamsE)
        /*0134*/ 	.word	0x00000000


	//----- nvinfo : EIATTR_MIN_STACK_SIZE
	.align		4
.L_62:
        /*0138*/ 	.byte	0x04, 0x12
        /*013a*/ 	.short	(.L_64 - .L_63)
	.align		4
.L_63:
        /*013c*/ 	.word	index@(_ZN7cutlass13device_kernelIN5flash11enable_sm90INS1_16FlashAttnFwdSm90INS1_25CollectiveMainloopFwdSm90ILi2EN4cute5tupleIJNS5_1CILi1EEES8_S8_EEENS6_IJNS7_ILi192EEENS7_ILi128EEENS7_ILi64EEEEEELi64ENS_6half_tEfNS_4arch4Sm90ELb1ELb0ELb1ELb1ELb1ELb1ELb0ELb1ELb1ELb1ELb0ELb0EEENS1_21CollectiveEpilogueFwdINS6_IJSA_SC_SB_EEES9_SE_SG_Li384ELb1ELb1ELb0ELb0EEENS1_36VarlenDynamicPersistentTileSchedulerILi192ELi128ELi384ELi128ELb0ELb1ELb1ELb1ELb1ELb1EEEEEEEEEvNT_6ParamsE)
        /*0140*/ 	.word	0x00000000
.L_64:


//--------------------- .nv.compat                --------------------------
	.section	.nv.compat,"",@"SHT_CUDA_COMPAT_INFO"
	.align	4
        /*0000*/ 	.byte	0x02, 0x09, 0x01, 0x00, 0x02, 0x02, 0x01, 0x00, 0x02, 0x05, 0x05, 0x00, 0x03, 0x07, 0x01, 0x01
        /*0010*/ 	.byte	0x02, 0x03, 0x00, 0x00, 0x02, 0x06, 0x01, 0x00, 0x04, 0x0b, 0x08, 0x00, 0x09, 0x00, 0x00, 0x00
        /*0020*/ 	.byte	0x00, 0x00, 0x00, 0x00


//--------------------- .nv.info._ZN7cutlass13device_kernelIN5flash11enable_sm90INS1_16FlashAttnFwdSm90INS1_25CollectiveMainloopFwdSm90ILi2EN4cute5tupleIJNS5_1CILi1EEES8_S8_EEENS6_IJNS7_ILi192EEENS7_ILi128EEENS7_ILi64EEEEEELi64ENS_6half_tEfNS_4arch4Sm90ELb0ELb0ELb1ELb0ELb1ELb0ELb0ELb1ELb1ELb1ELb0ELb0EEENS1_21CollectiveEpilogueFwdINS6_IJSA_SC_SB_EEES9_SE_SG_Li384ELb0ELb1ELb0ELb0EEENS1_29StaticPersistentTileSchedulerILb0EEEEEEEEEvNT_6ParamsE --------------------------
	.section	.nv.info._ZN7cutlass13device_kernelIN5flash11enable_sm90INS1_16FlashAttnFwdSm90INS1_25CollectiveMainloopFwdSm90ILi2EN4cute5tupleIJNS5_1CILi1EEES8_S8_EEENS6_IJNS7_ILi192EEENS7_ILi128EEENS7_ILi64EEEEEELi64ENS_6half_tEfNS_4arch4Sm90ELb0ELb0ELb1ELb0ELb1ELb0ELb0ELb1ELb1ELb1ELb0ELb0EEENS1_21CollectiveEpilogueFwdINS6_IJSA_SC_SB_EEES9_SE_SG_Li384ELb0ELb1ELb0ELb0EEENS1_29StaticPersistentTileSchedulerILb0EEEEEEEEEvNT_6ParamsE,"",@"SHT_CUDA_INFO"
	.sectionflags	@""
	.align	4


	//----- nvinfo : EIATTR_CUDA_API_VERSION
	.align		4
        /*0000*/ 	.byte	0x04, 0x37
        /*0002*/ 	.short	(.L_66 - .L_65)
.L_65:
        /*0004*/ 	.word	0x00000082


	//----- nvinfo : EIATTR_KPARAM_INFO
	.align		4
.L_66:
        /*0008*/ 	.byte	0x04, 0x17
        /*000a*/ 	.short	(.L_68 - .L_67)
.L_67:
        /*000c*/ 	.word	0x00000000
        /*0010*/ 	.short	0x0000
        /*0012*/ 	.short	0x0000
        /*0014*/ 	.byte	0x00, 0xf0, 0x01, 0x28


	//----- nvinfo : EIATTR_SPARSE_MMA_MASK
	.align		4
.L_68:
        /*0018*/ 	.byte	0x03, 0x50
        /*001a*/ 	.short	0x0000


	//----- nvinfo : EIATTR_MAXREG_COUNT
	.align		4
        /*001c*/ 	.byte	0x03, 0x1b
        /*001e*/ 	.short	0x0080


	//----- nvinfo : EIATTR_MERCURY_ISA_VERSION
	.align		4
        /*0020*/ 	.byte	0x03, 0x5f
        /*0022*/ 	.short	0x0101


	//----- nvinfo : EIATTR_VRC_CTA_INIT_COUNT
	.align		4
        /*0024*/ 	.byte	0x02, 0x4a
	.zero		1
	.zero		1


	//----- nvinfo : EIATTR_EXIT_INSTR_OFFSETS
	.align		4
        /*0028*/ 	.byte	0x04, 0x1c
        /*002a*/ 	.short	(.L_70 - .L_69)


	//   ....[0]....
.L_69:
        /*002c*/ 	.word	0x00000010


	//----- nvinfo : EIATTR_MAX_THREADS
	.align		4
.L_70:
        /*0030*/ 	.byte	0x04, 0x05
        /*0032*/ 	.short	(.L_72 - .L_71)
.L_71:
        /*0034*/ 	.word	0x00000200
        /*0038*/ 	.word	0x00000001
        /*003c*/ 	.word	0x00000001


	//----- nvinfo : EIATTR_CBANK_PARAM_SIZE
	.align		4
.L_72:
        /*0040*/ 	.byte	0x03, 0x19
        /*0042*/ 	.short	0x0a00


	//----- nvinfo : EIATTR_PARAM_CBANK
	.align		4
        /*0044*/ 	.byte	0x04, 0x0a
        /*0046*/ 	.short	(.L_74 - .L_73)
	.align		4
.L_73:
        /*0048*/ 	.word	index@(.nv.constant0._ZN7cutlass13device_kernelIN5flash11enable_sm90INS1_16FlashAttnFwdSm90INS1_25CollectiveMainloopFwdSm90ILi2EN4cute5tupleIJNS5_1CILi1EEES8_S8_EEENS6_IJNS7_ILi192EEENS7_ILi128EEENS7_ILi64EEEEEELi64ENS_6half_tEfNS_4arch4Sm90ELb0ELb0ELb1ELb0ELb1ELb0ELb0ELb1ELb1ELb1ELb0ELb0EEENS1_21CollectiveEpilogueFwdINS6_IJSA_SC_SB_EEES9_SE_SG_Li384ELb0ELb1ELb0ELb0EEENS1_29StaticPersistentTileSchedulerILb0EEEEEEEEEvNT_6ParamsE)
        /*004c*/ 	.short	0x0380
        /*004e*/ 	.short	0x0a00


	//----- nvinfo : EIATTR_SW_WAR
	.align		4
.L_74:
        /*0050*/ 	.byte	0x04, 0x36
        /*0052*/ 	.short	(.L_76 - .L_75)
.L_75:
        /*0054*/ 	.word	0x00000008
.L_76:


//--------------------- .nv.info._ZN7cutlass13device_kernelIN5flash11enable_sm90INS1_16FlashAttnFwdSm90INS1_25CollectiveMainloopFwdSm90ILi2EN4cute5tupleIJNS5_1CILi1EEES8_S8_EEENS6_IJNS7_ILi192EEENS7_ILi128EEENS7_ILi64EEEEEELi64ENS_6half_tEfNS_4arch4Sm90ELb0ELb0ELb1ELb1ELb1ELb0ELb0ELb1ELb1ELb1ELb0ELb0EEENS1_21CollectiveEpilogueFwdINS6_IJSA_SC_SB_EEES9_SE_SG_Li384ELb1ELb1ELb0ELb0EEENS1_36VarlenDynamicPersistentTileSchedulerILi192ELi128ELi384ELi128ELb0ELb1ELb1ELb0ELb1ELb1EEEEEEEEEvNT_6ParamsE --------------------------
	.section	.nv.info._ZN7cutlass13device_kernelIN5flash11enable_sm90INS1_16FlashAttnFwdSm90INS1_25CollectiveMainloopFwdSm90ILi2EN4cute5tupleIJNS5_1CILi1EEES8_S8_EEENS6_IJNS7_ILi192EEENS7_ILi128EEENS7_ILi64EEEEEELi64ENS_6half_tEfNS_4arch4Sm90ELb0ELb0ELb1ELb1ELb1ELb0ELb0ELb1ELb1ELb1ELb0ELb0EEENS1_21CollectiveEpilogueFwdINS6_IJSA_SC_SB_EEES9_SE_SG_Li384ELb1ELb1ELb0ELb0EEENS1_36VarlenDynamicPersistentTileSchedulerILi192ELi128ELi384ELi128ELb0ELb1ELb1ELb0ELb1ELb1EEEEEEEEEvNT_6ParamsE,"",@"SHT_CUDA_INFO"
	.sectionflags	@""
	.align	4


	//----- nvinfo : EIATTR_CUDA_API_VERSION
	.align		4
        /*0000*/ 	.byte	0x04, 0x37
        /*0002*/ 	.short	(.L_78 - .L_77)
.L_77:
        /*0004*/ 	.word	0x00000082


	//----- nvinfo : EIATTR_KPARAM_INFO
	.align		4
.L_78:
        /*0008*/ 	.byte	0x04, 0x17
        /*000a*/ 	.short	(.L_80 - .L_79)
.L_79:
        /*000c*/ 	.word	0x00000000
        /*0010*/ 	.short	0x0000
        /*0012*/ 	.short	0x0000
        /*0014*/ 	.byte	0x00, 0xf0, 0x01, 0x2a


	//----- nvinfo : EIATTR_SPARSE_MMA_MASK
	.align		4
.L_80:
        /*0018*/ 	.byte	0x03, 0x50
        /*001a*/ 	.short	0x0000


	//----- nvinfo : EIATTR_MAXREG_COUNT
	.align		4
        /*001c*/ 	.byte	0x03, 0x1b
        /*001e*/ 	.short	0x0080


	//----- nvinfo : EIATTR_MERCURY_ISA_VERSION
	.align		4
        /*0020*/ 	.byte	0x03, 0x5f
        /*0022*/ 	.short	0x0101


	//----- nvinfo : EIATTR_VRC_CTA_INIT_COUNT
	.align		4
        /*0024*/ 	.byte	0x02, 0x4a
	.zero		1
	.zero		1


	//----- nvinfo : EIATTR_EXIT_INSTR_OFFSETS
	.align		4
        /*0028*/ 	.byte	0x04, 0x1c
        /*002a*/ 	.short	(.L_82 - .L_81)


	//   ....[0]....
.L_81:
        /*002c*/ 	.word	0x00000010


	//----- nvinfo : EIATTR_MAX_THREADS
	.align		4
.L_82:
        /*0030*/ 	.byte	0x04, 0x05
        /*0032*/ 	.short	(.L_84 - .L_83)
.L_83:
        /*0034*/ 	.word	0x00000200
        /*0038*/ 	.word	0x00000001
        /*003c*/ 	.word	0x00000001


	//----- nvinfo : EIATTR_CBANK_PARAM_SIZE
	.align		4
.L_84:
        /*0040*/ 	.byte	0x03, 0x19
        /*0042*/ 	.short	0x0a80


	//----- nvinfo : EIATTR_PARAM_CBANK
	.align		4
        /*0044*/ 	.byte	0x04, 0x0a
        /*0046*/ 	.short	(.L_86 - .L_85)
	.align		4
.L_85:
        /*0048*/ 	.word	index@(.nv.constant0._ZN7cutlass13device_kernelIN5flash11enable_sm90INS1_16FlashAttnFwdSm90INS1_25CollectiveMainloopFwdSm90ILi2EN4cute5tupleIJNS5_1CILi1EEES8_S8_EEENS6_IJNS7_ILi192EEENS7_ILi128EEENS7_ILi64EEEEEELi64ENS_6half_tEfNS_4arch4Sm90ELb0ELb0ELb1ELb1ELb1ELb0ELb0ELb1ELb1ELb1ELb0ELb0EEENS1_21CollectiveEpilogueFwdINS6_IJSA_SC_SB_EEES9_SE_SG_Li384ELb1ELb1ELb0ELb0EEENS1_36VarlenDynamicPersistentTileSchedulerILi192ELi128ELi384ELi128ELb0ELb1ELb1ELb0ELb1ELb1EEEEEEEEEvNT_6ParamsE)
        /*004c*/ 	.short	0x0380
        /*004e*/ 	.short	0x0a80


	//----- nvinfo : EIATTR_SW_WAR
	.align		4
.L_86:
        /*0050*/ 	.byte	0x04, 0x36
        /*0052*/ 	.short	(.L_88 - .L_87)
.L_87:
        /*0054*/ 	.word	0x00000008
.L_88:


//--------------------- .nv.info._ZN7cutlass13device_kernelIN5flash11enable_sm90INS1_16FlashAttnFwdSm90INS1_25CollectiveMainloopFwdSm90ILi2EN4cute5tupleIJNS5_1CILi1EEES8_S8_EEENS6_IJNS7_ILi192EEENS7_ILi128EEENS7_ILi64EEEEEELi64ENS_6half_tEfNS_4arch4Sm90ELb0ELb0ELb1ELb1ELb1ELb1ELb0ELb1ELb1ELb1ELb0ELb0EEENS1_21CollectiveEpilogueFwdINS6_IJSA_SC_SB_EEES9_SE_SG_Li384ELb1ELb1ELb0ELb0EEENS1_36VarlenDynamicPersistentTileSchedulerILi192ELi128ELi384ELi128ELb0ELb1ELb1ELb0ELb1ELb1EEEEEEEEEvNT_6ParamsE --------------------------
	.section	.nv.info._ZN7cutlass13device_kernelIN5flash11enable_sm90INS1_16FlashAttnFwdSm90INS1_25CollectiveMainloopFwdSm90ILi2EN4cute5tupleIJNS5_1CILi1EEES8_S8_EEENS6_IJNS7_ILi192EEENS7_ILi128EEENS7_ILi64EEEEEELi64ENS_6half_tEfNS_4arch4Sm90ELb0ELb0ELb1ELb1ELb1ELb1ELb0ELb1ELb1ELb1ELb0ELb0EEENS1_21CollectiveEpilogueFwdINS6_IJSA_SC_SB_EEES9_SE_SG_Li384ELb1ELb1ELb0ELb0EEENS1_36VarlenDynamicPersistentTileSchedulerILi192ELi128ELi384ELi128ELb0ELb1ELb1ELb0ELb1ELb1EEEEEEEEEvNT_6ParamsE,"",@"SHT_CUDA_INFO"
	.sectionflags	@""
	.align	4


	//----- nvinfo : EIATTR_CUDA_API_VERSION
	.align		4
        /*0000*/ 	.byte	0x04, 0x37
        /*0002*/ 	.short	(.L_90 - .L_89)
.L_89:
        /*0004*/ 	.word	0x00000082


	//----- nvinfo : EIATTR_KPARAM_INFO
	.align		4
.L_90:
        /*0008*/ 	.byte	0x04, 0x17
        /*000a*/ 	.short	(.L_92 - .L_91)
.L_91:
        /*000c*/ 	.word	0x00000000
        /*0010*/ 	.short	0x0000
        /*0012*/ 	.short	0x0000
        /*0014*/ 	.byte	0x00, 0xf0, 0x01, 0x2a


	//----- nvinfo : EIATTR_SPARSE_MMA_MASK
	.align		4
.L_92:
        /*0018*/ 	.byte	0x03, 0x50
        /*001a*/ 	.short	0x0000


	//----- nvinfo : EIATTR_MAXREG_COUNT
	.align		4
        /*001c*/ 	.byte	0x03, 0x1b
        /*001e*/ 	.short	0x0080


	//----- nvinfo : EIATTR_MERCURY_ISA_VERSION
	.align		4
        /*0020*/ 	.byte	0x03, 0x5f
        /*0022*/ 	.short	0x0101


	//----- nvinfo : EIATTR_VRC_CTA_INIT_COUNT
	.align		4
        /*0024*/ 	.byte	0x02, 0x4a
	.zero		1
	.zero		1


	//----- nvinfo : EIATTR_EXIT_INSTR_OFFSETS
	.align		4
        /*0028*/ 	.byte	0x04, 0x1c
        /*002a*/ 	.short	(.L_94 - .L_93)


	//   ....[0]....
.L_93:
        /*002c*/ 	.word	0x00000010


	//----- nvinfo : EIATTR_MAX_THREADS
	.align		4
.L_94:
        /*0030*/ 	.byte	0x04, 0x05
        /*0032*/ 	.short	(.L_96 - .L_95)
.L_95:
        /*0034*/ 	.word	0x00000200
        /*0038*/ 	.word	0x00000001
        /*003c*/ 	.word	0x00000001


	//----- nvinfo : EIATTR_CBANK_PARAM_SIZE
	.align		4
.L_96:
        /*0040*/ 	.byte	0x03, 0x19
        /*0042*/ 	.short	0x0a80


	//----- nvinfo : EIATTR_PARAM_CBANK
	.align		4
        /*0044*/ 	.byte	0x04, 0x0a
        /*0046*/ 	.short	(.L_98 - .L_97)
	.align		4
.L_97:
        /*0048*/ 	.word	index@(.nv.constant0._ZN7cutlass13device_kernelIN5flash11enable_sm90INS1_16FlashAttnFwdSm90INS1_25CollectiveMainloopFwdSm90ILi2EN4cute5tupleIJNS5_1CILi1EEES8_S8_EEENS6_IJNS7_ILi192EEENS7_ILi128EEENS7_ILi64EEEEEELi64ENS_6half_tEfNS_4arch4Sm90ELb0ELb0ELb1ELb1ELb1ELb1ELb0ELb1ELb1ELb1ELb0ELb0EEENS1_21CollectiveEpilogueFwdINS6_IJSA_SC_SB_EEES9_SE_SG_Li384ELb1ELb1ELb0ELb0EEENS1_36VarlenDynamicPersistentTileSchedulerILi192ELi128ELi384ELi128ELb0ELb1ELb1ELb0ELb1ELb1EEEEEEEEEvNT_6ParamsE)
        /*004c*/ 	.short	0x0380
        /*004e*/ 	.short	0x0a80


	//----- nvinfo : EIATTR_SW_WAR
	.align		4
.L_98:
        /*0050*/ 	.byte	0x04, 0x36
        /*0052*/ 	.short	(.L_100 - .L_99)
.L_99:
        /*0054*/ 	.word	0x00000008
.L_100:


//--------------------- .nv.info._ZN7cutlass13device_kernelIN5flash11enable_sm90INS1_16FlashAttnFwdSm90INS1_25CollectiveMainloopFwdSm90ILi2EN4cute5tupleIJNS5_1CILi1EEES8_S8_EEENS6_IJNS7_ILi192EEENS7_ILi128EEENS7_ILi64EEEEEELi64ENS_6half_tEfNS_4arch4Sm90ELb0ELb1ELb1ELb0ELb1ELb0ELb0ELb1ELb1ELb1ELb0ELb0EEENS1_21CollectiveEpilogueFwdINS6_IJSA_SC_SB_EEES9_SE_SG_Li384ELb0ELb1ELb0ELb0EEENS1_30DynamicPersistentTileSchedulerILi384ELi128ELb0ELb1ELb1EEEEEEEEEvNT_6ParamsE --------------------------
	.section	.nv.info._ZN7cutlass13device_kernelIN5flash11enable_sm90INS1_16FlashAttnFwdSm90INS1_25CollectiveMainloopFwdSm90ILi2EN4cute5tupleIJNS5_1CILi1EEES8_S8_EEENS6_IJNS7_ILi192EEENS7_ILi128EEENS7_ILi64EEEEEELi64ENS_6half_tEfNS_4arch4Sm90ELb0ELb1ELb1ELb0ELb1ELb0ELb0ELb1ELb1ELb1ELb0ELb0EEENS1_21CollectiveEpilogueFwdINS6_IJSA_SC_SB_EEES9_SE_SG_Li384ELb0ELb1ELb0ELb0EEENS1_30DynamicPersistentTileSchedulerILi384ELi128ELb0ELb1ELb1EEEEEEEEEvNT_6ParamsE,"",@"SHT_CUDA_INFO"
	.sectionflags	@""
	.align	4


	//----- nvinfo : EIATTR_CUDA_API_VERSION
	.align		4
        /*0000*/ 	.byte	0x04, 0x37
        /*0002*/ 	.short	(.L_102 - .L_101)
.L_101:
        /*0004*/ 	.word	0x00000082


	//----- nvinfo : EIATTR_KPARAM_INFO
	.align		4
.L_102:
        /*0008*/ 	.byte	0x04, 0x17
        /*000a*/ 	.short	(.L_104 - .L_103)
.L_103:
        /*000c*/ 	.word	0x00000000
        /*0010*/ 	.short	0x0000
        /*0012*/ 	.short	0x0000
        /*0014*/ 	.byte	0x00, 0xf0, 0x01, 0x2a


	//----- nvinfo : EIATTR_SPARSE_MMA_MASK
	.align		4
.L_104:
        /*0018*/ 	.byte	0x03, 0x50
        /*001a*/ 	.short	0x0000


	//----- nvinfo : EIATTR_MAXREG_COUNT
	.align		4
        /*001c*/ 	.byte	0x03, 0x1b
        /*001e*/ 	.short	0x0080


	//----- nvinfo : EIATTR_MERCURY_ISA_VERSION
	.align		4
        /*0020*/ 	.byte	0x03, 0x5f
        /*0022*/ 	.short	0x0101


	//----- nvinfo : EIATTR_VRC_CTA_INIT_COUNT
	.align		4
        /*0024*/ 	.byte	0x02, 0x4a
	.zero		1
	.zero		1


	//----- nvinfo : EIATTR_EXIT_INSTR_OFFSETS
	.align		4
        /*0028*/ 	.byte	0x04, 0x1c
        /*002a*/ 	.short	(.L_106 - .L_105)


	//   ....[0]....
.L_105:
        /*002c*/ 	.word	0x00000010


	//----- nvinfo : EIATTR_MAX_THREADS
	.align		4
.L_106:
        /*0030*/ 	.byte	0x04, 0x05
        /*0032*/ 	.short	(.L_108 - .L_107)
.L_107:
        /*0034*/ 	.word	0x00000200
        /*0038*/ 	.word	0x00000001
        /*003c*/ 	.word	0x00000001


	//----- nvinfo : EIATTR_CBANK_PARAM_SIZE
	.align		4
.L_108:
        /*0040*/ 	.byte	0x03, 0x19
        /*0042*/ 	.short	0x0a80


	//----- nvinfo : EIATTR_PARAM_CBANK
	.align		4
        /*0044*/ 	.byte	0x04, 0x0a
        /*0046*/ 	.short	(.L_110 - .L_109)
	.align		4
.L_109:
        /*0048*/ 	.word	index@(.nv.constant0._ZN7cutlass13device_kernelIN5flash11enable_sm90INS1_16FlashAttnFwdSm90INS1_25CollectiveMainloopFwdSm90ILi2EN4cute5tupleIJNS5_1CILi1EEES8_S8_EEENS6_IJNS7_ILi192EEENS7_ILi128EEENS7_ILi64EEEEEELi64ENS_6half_tEfNS_4arch4Sm90ELb0ELb1ELb1ELb0ELb1ELb0ELb0ELb1ELb1ELb1ELb0ELb0EEENS1_21CollectiveEpilogueFwdINS6_IJSA_SC_SB_EEES9_SE_SG_Li384ELb0ELb1ELb0ELb0EEENS1_30DynamicPersistentTileSchedulerILi384ELi128ELb0ELb1ELb1EEEEEEEEEvNT_6ParamsE)
        /*004c*/ 	.short	0x0380
        /*004e*/ 	.short	0x0a80


	//----- nvinfo : EIATTR_SW_WAR
	.align		4
.L_110:
        /*0050*/ 	.byte	0x04, 0x36
        /*0052*/ 	.short	(.L_112 - .L_111)
.L_111:
        /*0054*/ 	.word	0x00000008
.L_112:


//--------------------- .nv.info._ZN7cutlass13device_kernelIN5flash11enable_sm90INS1_16FlashAttnFwdSm90INS1_25CollectiveMainloopFwdSm90ILi2EN4cute5tupleIJNS5_1CILi1EEES8_S8_EEENS6_IJNS7_ILi192EEENS7_ILi128EEENS7_ILi64EEEEEELi64ENS_6half_tEfNS_4arch4Sm90ELb0ELb1ELb1ELb1ELb1ELb0ELb0ELb1ELb1ELb1ELb0ELb0EEENS1_21CollectiveEpilogueFwdINS6_IJSA_SC_SB_EEES9_SE_SG_Li384ELb1ELb1ELb0ELb0EEENS1_36VarlenDynamicPersistentTileSchedulerILi192ELi128ELi384ELi128ELb0ELb1ELb1ELb1ELb0ELb1EEEEEEEEEvNT_6ParamsE --------------------------
	.section	.nv.info._ZN7cutlass13device_kernelIN5flash11enable_sm90INS1_16FlashAttnFwdSm90INS1_25CollectiveMainloopFwdSm90ILi2EN4cute5tupleIJNS5_1CILi1EEES8_S8_EEENS6_IJNS7_ILi192EEENS7_ILi128EEENS7_ILi64EEEEEELi64ENS_6half_tEfNS_4arch4Sm90ELb0ELb1ELb1ELb1ELb1ELb0ELb0ELb1ELb1ELb1ELb0ELb0EEENS1_21CollectiveEpilogueFwdINS6_IJSA_SC_SB_EEES9_SE_SG_Li384ELb1ELb1ELb0ELb0EEENS1_36VarlenDynamicPersistentTileSchedulerILi192ELi128ELi384ELi128ELb0ELb1ELb1ELb1ELb0ELb1EEEEEEEEEvNT_6ParamsE,"",@"SHT_CUDA_INFO"
	.sectionflags	@""
	.align	4


	//----- nvinfo : EIATTR_CUDA_API_VERSION
	.align		4
        /*0000*/ 	.byte	0x04, 0x37
        /*0002*/ 	.short	(.L_114 - .L_113)
.L_113:
        /*0004*/ 	.word	0x00000082


	//----- nvinfo : EIATTR_KPARAM_INFO
	.align		4
.L_114:
        /*0008*/ 	.byte	0x04, 0x17
        /*000a*/ 	.short	(.L_116 - .L_115)
.L_115:
        /*000c*/ 	.word	0x00000000
        /*0010*/ 	.short	0x0000
        /*0012*/ 	.short	0x0000
        /*0014*/ 	.byte	0x00, 0xf0, 0x01, 0x2a


	//----- nvinfo : EIATTR_SPARSE_MMA_MASK
	.align		4
.L_116:
        /*0018*/ 	.byte	0x03, 0x50
        /*001a*/ 	.short	0x0000


	//----- nvinfo : EIATTR_MAXREG_COUNT
	.align		4
        /*001c*/ 	.byte	0x03, 0x1b
        /*001e*/ 	.short	0x0080


	//----- nvinfo : EIATTR_MERCURY_ISA_VERSION
	.align		4
        /*0020*/ 	.byte	0x03, 0x5f
        /*0022*/ 	.short	0x0101


	//----- nvinfo : EIATTR_VRC_CTA_INIT_COUNT
	.align		4
        /*0024*/ 	.byte	0x02, 0x4a
	.zero		1
	.zero		1


	//----- nvinfo : EIATTR_EXIT_INSTR_OFFSETS
	.align		4
        /*0028*/ 	.byte	0x04, 0x1c
        /*002a*/ 	.short	(.L_118 - .L_117)


	//   ....[0]....
.L_117:
        /*002c*/ 	.word	0x00000010


	//----- nvinfo : EIATTR_MAX_THREADS
	.align		4
.L_118:
        /*0030*/ 	.byte	0x04, 0x05
        /*0032*/ 	.short	(.L_120 - .L_119)
.L_119:
        /*0034*/ 	.word	0x00000200
        /*0038*/ 	.word	0x00000001
        /*003c*/ 	.word	0x00000001


	//----- nvinfo : EIATTR_CBANK_PARAM_SIZE
	.align		4
.L_120:
        /*0040*/ 	.byte	0x03, 0x19
        /*0042*/ 	.short	0x0a80


	//----- nvinfo : EIATTR_PARAM_CBANK
	.align		4
        /*0044*/ 	.byte	0x04, 0x0a
        /*0046*/ 	.short	(.L_122 - .L_121)
	.align		4
.L_121:
        /*0048*/ 	.word	index@(.nv.constant0._ZN7cutlass13device_kernelIN5flash11enable_sm90INS1_16FlashAttnFwdSm90INS1_25CollectiveMainloopFwdSm90ILi2EN4cute5tupleIJNS5_1CILi1EEES8_S8_EEENS6_IJNS7_ILi192EEENS7_ILi128EEENS7_ILi64EEEEEELi64ENS_6half_tEfNS_4arch4Sm90ELb0ELb1ELb1ELb1ELb1ELb0ELb0ELb1ELb1ELb1ELb0ELb0EEENS1_21CollectiveEpilogueFwdINS6_IJSA_SC_SB_EEES9_SE_SG_Li384ELb1ELb1ELb0ELb0EEENS1_36VarlenDynamicPersistentTileSchedulerILi192ELi128ELi384ELi128ELb0ELb1ELb1ELb1ELb0ELb1EEEEEEEEEvNT_6ParamsE)
        /*004c*/ 	.short	0x0380
        /*004e*/ 	.short	0x0a80


	//----- nvinfo : EIATTR_SW_WAR
	.align		4
.L_122:
        /*0050*/ 	.byte	0x04, 0x36
        /*0052*/ 	.short	(.L_124 - .L_123)
.L_123:
        /*0054*/ 	.word	0x00000008
.L_124:


//--------------------- .nv.info._ZN7cutlass13device_kernelIN5flash11enable_sm90INS1_16FlashAttnFwdSm90INS1_25CollectiveMainloopFwdSm90ILi2EN4cute5tupleIJNS5_1CILi1EEES8_S8_EEENS6_IJNS7_ILi192EEENS7_ILi128EEENS7_ILi64EEEEEELi64ENS_6half_tEfNS_4arch4Sm90ELb0ELb1ELb1ELb1ELb1ELb1ELb0ELb1ELb1ELb1ELb0ELb0EEENS1_21CollectiveEpilogueFwdINS6_IJSA_SC_SB_EEES9_SE_SG_Li384ELb1ELb1ELb0ELb0EEENS1_36VarlenDynamicPersistentTileSchedulerILi192ELi128ELi384ELi128ELb0ELb1ELb1ELb1ELb0ELb1EEEEEEEEEvNT_6ParamsE --------------------------
	.section	.nv.info._ZN7cutlass13device_kernelIN5flash11enable_sm90INS1_16FlashAttnFwdSm90INS1_25CollectiveMainloopFwdSm90ILi2EN4cute5tupleIJNS5_1CILi1EEES8_S8_EEENS6_IJNS7_ILi192EEENS7_ILi128EEENS7_ILi64EEEEEELi64ENS_6half_tEfNS_4arch4Sm90ELb0ELb1ELb1ELb1ELb1ELb1ELb0ELb1ELb1ELb1ELb0ELb0EEENS1_21CollectiveEpilogueFwdINS6_IJSA_SC_SB_EEES9_SE_SG_Li384ELb1ELb1ELb0ELb0EEENS1_36VarlenDynamicPersistentTileSchedulerILi192ELi128ELi384ELi128ELb0ELb1ELb1ELb1ELb0ELb1EEEEEEEEEvNT_6ParamsE,"",@"SHT_CUDA_INFO"
	.sectionflags	@""
	.align	4


	//----- nvinfo : EIATTR_CUDA_API_VERSION
	.align		4
        /*0000*/ 	.byte	0x04, 0x37
        /*0002*/ 	.short	(.L_126 - .L_125)
.L_125:
        /*0004*/ 	.word	0x00000082


	//----- nvinfo : EIATTR_KPARAM_INFO
	.align		4
.L_126:
        /*0008*/ 	.byte	0x04, 0x17
        /*000a*/ 	.short	(.L_128 - .L_127)
.L_127:
        /*000c*/ 	.word	0x00000000
        /*0010*/ 	.short	0x0000
        /*0012*/ 	.short	0x0000
        /*0014*/ 	.byte	0x00, 0xf0, 0x01, 0x2a


	//----- nvinfo : EIATTR_SPARSE_MMA_MASK
	.align		4
.L_128:
        /*0018*/ 	.byte	0x03, 0x50
        /*001a*/ 	.short	0x0000


	//----- nvinfo : EIATTR_MAXREG_COUNT
	.align		4
        /*001c*/ 	.byte	0x03, 0x1b
        /*001e*/ 	.short	0x0080


	//----- nvinfo : EIATTR_MERCURY_ISA_VERSION
	.align		4
        /*0020*/ 	.byte	0x03, 0x5f
        /*0022*/ 	.short	0x0101


	//----- nvinfo : EIATTR_VRC_CTA_INIT_COUNT
	.align		4
        /*0024*/ 	.byte	0x02, 0x4a
	.zero		1
	.zero		1


	//----- nvinfo : EIATTR_EXIT_INSTR_OFFSETS
	.align		4
        /*0028*/ 	.byte	0x04, 0x1c
        /*002a*/ 	.short	(.L_130 - .L_129)


	//   ....[0]....
.L_129:
        /*002c*/ 	.word	0x00000010


	//----- nvinfo : EIATTR_MAX_THREADS
	.align		4
.L_130:
        /*0030*/ 	.byte	0x04, 0x05
        /*0032*/ 	.short	(.L_132 - .L_131)
.L_131:
        /*0034*/ 	.word	0x00000200
        /*0038*/ 	.word	0x00000001
        /*003c*/ 	.word	0x00000001


	//----- nvinfo : EIATTR_CBANK_PARAM_SIZE
	.align		4
.L_132:
        /*0040*/ 	.byte	0x03, 0x19
        /*0042*/ 	.short	0x0a80


	//----- nvinfo : EIATTR_PARAM_CBANK
	.align		4
        /*0044*/ 	.byte	0x04, 0x0a
        /*0046*/ 	.short	(.L_134 - .L_133)
	.align		4
.L_133:
        /*0048*/ 	.word	index@(.nv.constant0._ZN7cutlass13device_kernelIN5flash11enable_sm90INS1_16FlashAttnFwdSm90INS1_25CollectiveMainloopFwdSm90ILi2EN4cute5tupleIJNS5_1CILi1EEES8_S8_EEENS6_IJNS7_ILi192EEENS7_ILi128EEENS7_ILi64EEEEEELi64ENS_6half_tEfNS_4arch4Sm90ELb0ELb1ELb1ELb1ELb1ELb1ELb0ELb1ELb1ELb1ELb0ELb0EEENS1_21CollectiveEpilogueFwdINS6_IJSA_SC_SB_EEES9_SE_SG_Li384ELb1ELb1ELb0ELb0EEENS1_36VarlenDynamicPersistentTileSchedulerILi192ELi128ELi384ELi128ELb0ELb1ELb1ELb1ELb0ELb1EEEEEEEEEvNT_6ParamsE)
        /*004c*/ 	.short	0x0380
        /*004e*/ 	.short	0x0a80


	//----- nvinfo : EIATTR_SW_WAR
	.align		4
.L_134:
        /*0050*/ 	.byte	0x04, 0x36
        /*0052*/ 	.short	(.L_136 - .L_135)
.L_135:
        /*0054*/ 	.word	0x00000008
.L_136:


//--------------------- .nv.info._ZN7cutlass13device_kernelIN5flash11enable_sm90INS1_16FlashAttnFwdSm90INS1_25CollectiveMainloopFwdSm90ILi2EN4cute5tupleIJNS5_1CILi1EEES8_S8_EEENS6_IJNS7_ILi192EEENS7_ILi128EEENS7_ILi64EEEEEELi64ENS_6half_tEfNS_4arch4Sm90ELb1ELb0ELb1ELb0ELb1ELb0ELb0ELb1ELb1ELb1ELb0ELb0EEENS1_21CollectiveEpilogueFwdINS6_IJSA_SC_SB_EEES9_SE_SG_Li384ELb0ELb1ELb0ELb0EEENS1_30DynamicPersistentTileSchedulerILi384ELi128ELb0ELb1ELb1EEEEEEEEEvNT_6ParamsE --------------------------
	.section	.nv.info._ZN7cutlass13device_kernelIN5flash11enable_sm90INS1_16FlashAttnFwdSm90INS1_25CollectiveMainloopFwdSm90ILi2EN4cute5tupleIJNS5_1CILi1EEES8_S8_EEENS6_IJNS7_ILi192EEENS7_ILi128EEENS7_ILi64EEEEEELi64ENS_6half_tEfNS_4arch4Sm90ELb1ELb0ELb1ELb0ELb1ELb0ELb0ELb1ELb1ELb1ELb0ELb0EEENS1_21CollectiveEpilogueFwdINS6_IJSA_SC_SB_EEES9_SE_SG_Li384ELb0ELb1ELb0ELb0EEENS1_30DynamicPersistentTileSchedulerILi384ELi128ELb0ELb1ELb1EEEEEEEEEvNT_6ParamsE,"",@"SHT_CUDA_INFO"
	.sectionflags	@""
	.align	4


	//----- nvinfo : EIATTR_CUDA_API_VERSION
	.align		4
        /*0000*/ 	.byte	0x04, 0x37
        /*0002*/ 	.short	(.L_138 - .L_137)
.L_137:
        /*0004*/ 	.word	0x00000082


	//----- nvinfo : EIATTR_KPARAM_INFO
	.align		4
.L_138:
        /*0008*/ 	.byte	0x04, 0x17
        /*000a*/ 	.short	(.L_140 - .L_139)
.L_139:
        /*000c*/ 	.word	0x00000000
        /*0010*/ 	.short	0x0000
        /*0012*/ 	.short	0x0000
        /*0014*/ 	.byte	0x00, 0xf0, 0x01, 0x2a


	//----- nvinfo : EIATTR_SPARSE_MMA_MASK
	.align		4
.L_140:
        /*0018*/ 	.byte	0x03, 0x50
        /*001a*/ 	.short	0x0000


	//----- nvinfo : EIATTR_MAXREG_COUNT
	.align		4
        /*001c*/ 	.byte	0x03, 0x1b
        /*001e*/ 	.short	0x0080


	//----- nvinfo : EIATTR_MERCURY_ISA_VERSION
	.align		4
        /*0020*/ 	.byte	0x03, 0x5f
        /*0022*/ 	.short	0x0101


	//----- nvinfo : EIATTR_VRC_CTA_INIT_COUNT
	.align		4
        /*0024*/ 	.byte	0x02, 0x4a
	.zero		1
	.zero		1


	//----- nvinfo : EIATTR_EXIT_INSTR_OFFSETS
	.align		4
        /*0028*/ 	.byte	0x04, 0x1c
        /*002a*/ 	.short	(.L_142 - .L_141)


	//   ....[0]....
.L_141:
        /*002c*/ 	.word	0x00000010


	//----- nvinfo : EIATTR_MAX_THREADS
	.align		4
.L_142:
        /*0030*/ 	.byte	0x04, 0x05
        /*0032*/ 	.short	(.L_144 - .L_143)
.L_143:
        /*0034*/ 	.word	0x00000200
        /*0038*/ 	.word	0x00000001
        /*003c*/ 	.word	0x00000001


	//----- nvinfo : EIATTR_CBANK_PARAM_SIZE
	.align		4
.L_144:
        /*0040*/ 	.byte	0x03, 0x19
        /*0042*/ 	.short	0x0a80


	//----- nvinfo : EIATTR_PARAM_CBANK
	.align		4
        /*0044*/ 	.byte	0x04, 0x0a
        /*0046*/ 	.short	(.L_146 - .L_145)
	.align		4
.L_145:
        /*0048*/ 	.word	index@(.nv.constant0._ZN7cutlass13device_kernelIN5flash11enable_sm90INS1_16FlashAttnFwdSm90INS1_25CollectiveMainloopFwdSm90ILi2EN4cute5tupleIJNS5_1CILi1EEES8_S8_EEENS6_IJNS7_ILi192EEENS7_ILi128EEENS7_ILi64EEEEEELi64ENS_6half_tEfNS_4arch4Sm90ELb1ELb0ELb1ELb0ELb1ELb0ELb0ELb1ELb1ELb1ELb0ELb0EEENS1_21CollectiveEpilogueFwdINS6_IJSA_SC_SB_EEES9_SE_SG_Li384ELb0ELb1ELb0ELb0EEENS1_30DynamicPersistentTileSchedulerILi384ELi128ELb0ELb1ELb1EEEEEEEEEvNT_6ParamsE)
        /*004c*/ 	.short	0x0380
        /*004e*/ 	.short	0x0a80


	//----- nvinfo : EIATTR_SW_WAR
	.align		4
.L_146:
        /*0050*/ 	.byte	0x04, 0x36
        /*0052*/ 	.short	(.L_148 - .L_147)
.L_147:
        /*0054*/ 	.word	0x00000008
.L_148:


//--------------------- .nv.info._ZN7cutlass13device_kernelIN5flash11enable_sm90INS1_16FlashAttnFwdSm90INS1_25CollectiveMainloopFwdSm90ILi2EN4cute5tupleIJNS5_1CILi1EEES8_S8_EEENS6_IJNS7_ILi192EEENS7_ILi128EEENS7_ILi64EEEEEELi64ENS_6half_tEfNS_4arch4Sm90ELb1ELb0ELb1ELb1ELb1ELb0ELb0ELb1ELb1ELb1ELb0ELb0EEENS1_21CollectiveEpilogueFwdINS6_IJSA_SC_SB_EEES9_SE_SG_Li384ELb1ELb1ELb0ELb0EEENS1_36VarlenDynamicPersistentTileSchedulerILi192ELi128ELi384ELi128ELb0ELb1ELb1ELb1ELb1ELb1EEEEEEEEEvNT_6ParamsE --------------------------
	.section	.nv.info._ZN7cutlass13device_kernelIN5flash11enable_sm90INS1_16FlashAttnFwdSm90INS1_25CollectiveMainloopFwdSm90ILi2EN4cute5tupleIJNS5_1CILi1EEES8_S8_EEENS6_IJNS7_ILi192EEENS7_ILi128EEENS7_ILi64EEEEEELi64ENS_6half_tEfNS_4arch4Sm90ELb1ELb0ELb1ELb1ELb1ELb0ELb0ELb1ELb1ELb1ELb0ELb0EEENS1_21CollectiveEpilogueFwdINS6_IJSA_SC_SB_EEES9_SE_SG_Li384ELb1ELb1ELb0ELb0EEENS1_36VarlenDynamicPersistentTileSchedulerILi192ELi128ELi384ELi128ELb0ELb1ELb1ELb1ELb1ELb1EEEEEEEEEvNT_6ParamsE,"",@"SHT_CUDA_INFO"
	.sectionflags	@""
	.align	4


	//----- nvinfo : EIATTR_CUDA_API_VERSION
	.align		4
        /*0000*/ 	.byte	0x04, 0x37
        /*0002*/ 	.short	(.L_150 - .L_149)
.L_149:
        /*0004*/ 	.word	0x00000082


	//----- nvinfo : EIATTR_KPARAM_INFO
	.align		4
.L_150:
        /*0008*/ 	.byte	0x04, 0x17
        /*000a*/ 	.short	(.L_152 - .L_151)
.L_151:
        /*000c*/ 	.word	0x00000000
        /*0010*/ 	.short	0x0000
        /*0012*/ 	.short	0x0000
        /*0014*/ 	.byte	0x00, 0xf0, 0x01, 0x2a


	//----- nvinfo : EIATTR_SPARSE_MMA_MASK
	.align		4
.L_152:
        /*0018*/ 	.byte	0x03, 0x50
        /*001a*/ 	.short	0x0000


	//----- nvinfo : EIATTR_MAXREG_COUNT
	.align		4
        /*001c*/ 	.byte	0x03, 0x1b
        /*001e*/ 	.short	0x0080


	//----- nvinfo : EIATTR_MERCURY_ISA_VERSION
	.align		4
        /*0020*/ 	.byte	0x03, 0x5f
        /*0022*/ 	.short	0x0101


	//----- nvinfo : EIATTR_VRC_CTA_INIT_COUNT
	.align		4
        /*0024*/ 	.byte	0x02, 0x4a
	.zero		1
	.zero		1


	//----- nvinfo : EIATTR_EXIT_INSTR_OFFSETS
	.align		4
        /*0028*/ 	.byte	0x04, 0x1c
        /*002a*/ 	.short	(.L_154 - .L_153)


	//   ....[0]....
.L_153:
        /*002c*/ 	.word	0x00000010


	//----- nvinfo : EIATTR_MAX_THREADS
	.align		4
.L_154:
        /*0030*/ 	.byte	0x04, 0x05
        /*0032*/ 	.short	(.L_156 - .L_155)
.L_155:
        /*0034*/ 	.word	0x00000200
        /*0038*/ 	.word	0x00000001
        /*003c*/ 	.word	0x00000001


	//----- nvinfo : EIATTR_CBANK_PARAM_SIZE
	.align		4
.L_156:
        /*0040*/ 	.byte	0x03, 0x19
        /*0042*/ 	.short	0x0a80


	//----- nvinfo : EIATTR_PARAM_CBANK
	.align		4
        /*0044*/ 	.byte	0x04, 0x0a
        /*0046*/ 	.short	(.L_158 - .L_157)
	.align		4
.L_157:
        /*0048*/ 	.word	index@(.nv.constant0._ZN7cutlass13device_kernelIN5flash11enable_sm90INS1_16FlashAttnFwdSm90INS1_25CollectiveMainloopFwdSm90ILi2EN4cute5tupleIJNS5_1CILi1EEES8_S8_EEENS6_IJNS7_ILi192EEENS7_ILi128EEENS7_ILi64EEEEEELi64ENS_6half_tEfNS_4arch4Sm90ELb1ELb0ELb1ELb1ELb1ELb0ELb0ELb1ELb1ELb1ELb0ELb0EEENS1_21CollectiveEpilogueFwdINS6_IJSA_SC_SB_EEES9_SE_SG_Li384ELb1ELb1ELb0ELb0EEENS1_36VarlenDynamicPersistentTileSchedulerILi192ELi128ELi384ELi128ELb0ELb1ELb1ELb1ELb1ELb1EEEEEEEEEvNT_6ParamsE)
        /*004c*/ 	.short	0x0380
        /*004e*/ 	.short	0x0a80


	//----- nvinfo : EIATTR_SW_WAR
	.align		4
.L_158:
        /*0050*/ 	.byte	0x04, 0x36
        /*0052*/ 	.short	(.L_160 - .L_159)
.L_159:
        /*0054*/ 	.word	0x00000008
.L_160:


//--------------------- .nv.info._ZN7cutlass13device_kernelIN5flash11enable_sm90INS1_16FlashAttnFwdSm90INS1_25CollectiveMainloopFwdSm90ILi2EN4cute5tupleIJNS5_1CILi1EEES8_S8_EEENS6_IJNS7_ILi192EEENS7_ILi128EEENS7_ILi64EEEEEELi64ENS_6half_tEfNS_4arch4Sm90ELb1ELb0ELb1ELb1ELb1ELb1ELb0ELb1ELb1ELb1ELb0ELb0EEENS1_21CollectiveEpilogueFwdINS6_IJSA_SC_SB_EEES9_SE_SG_Li384ELb1ELb1ELb0ELb0EEENS1_36VarlenDynamicPersistentTileSchedulerILi192ELi128ELi384ELi128ELb0ELb1ELb1ELb1ELb1ELb1EEEEEEEEEvNT_6ParamsE --------------------------
	.section	.nv.info._ZN7cutlass13device_kernelIN5flash11enable_sm90INS1_16FlashAttnFwdSm90INS1_25CollectiveMainloopFwdSm90ILi2EN4cute5tupleIJNS5_1CILi1EEES8_S8_EEENS6_IJNS7_ILi192EEENS7_ILi128EEENS7_ILi64EEEEEELi64ENS_6half_tEfNS_4arch4Sm90ELb1ELb0ELb1ELb1ELb1ELb1ELb0ELb1ELb1ELb1ELb0ELb0EEENS1_21CollectiveEpilogueFwdINS6_IJSA_SC_SB_EEES9_SE_SG_Li384ELb1ELb1ELb0ELb0EEENS1_36VarlenDynamicPersistentTileSchedulerILi192ELi128ELi384ELi128ELb0ELb1ELb1ELb1ELb1ELb1EEEEEEEEEvNT_6ParamsE,"",@"SHT_CUDA_INFO"
	.sectionflags	@""
	.align	4


	//----- nvinfo : EIATTR_CUDA_API_VERSION
	.align		4
        /*0000*/ 	.byte	0x04, 0x37
        /*0002*/ 	.short	(.L_162 - .L_161)
.L_161:
        /*0004*/ 	.word	0x00000082


	//----- nvinfo : EIATTR_KPARAM_INFO
	.align		4
.L_162:
        /*0008*/ 	.byte	0x04, 0x17
        /*000a*/ 	.short	(.L_164 - .L_163)
.L_163:
        /*000c*/ 	.word	0x00000000
        /*0010*/ 	.short	0x0000
        /*0012*/ 	.short	0x0000
        /*0014*/ 	.byte	0x00, 0xf0, 0x01, 0x2a


	//----- nvinfo : EIATTR_SPARSE_MMA_MASK
	.align		4
.L_164:
        /*0018*/ 	.byte	0x03, 0x50
        /*001a*/ 	.short	0x0000


	//----- nvinfo : EIATTR_MAXREG_COUNT
	.align		4
        /*001c*/ 	.byte	0x03, 0x1b
        /*001e*/ 	.short	0x0080


	//----- nvinfo : EIATTR_MERCURY_ISA_VERSION
	.align		4
        /*0020*/ 	.byte	0x03, 0x5f
        /*0022*/ 	.short	0x0101


	//----- nvinfo : EIATTR_VRC_CTA_INIT_COUNT
	.align		4
        /*0024*/ 	.byte	0x02, 0x4a
	.zero		1
	.zero		1


	//----- nvinfo : EIATTR_EXIT_INSTR_OFFSETS
	.align		4
        /*0028*/ 	.byte	0x04, 0x1c
        /*002a*/ 	.short	(.L_166 - .L_165)


	//   ....[0]....
.L_165:
        /*002c*/ 	.word	0x00000010


	//----- nvinfo : EIATTR_MAX_THREADS
	.align		4
.L_166:
        /*0030*/ 	.byte	0x04, 0x05
        /*0032*/ 	.short	(.L_168 - .L_167)
.L_167:
        /*0034*/ 	.word	0x00000200
        /*0038*/ 	.word	0x00000001
        /*003c*/ 	.word	0x00000001


	//----- nvinfo : EIATTR_CBANK_PARAM_SIZE
	.align		4
.L_168:
        /*0040*/ 	.byte	0x03, 0x19
        /*0042*/ 	.short	0x0a80


	//----- nvinfo : EIATTR_PARAM_CBANK
	.align		4
        /*0044*/ 	.byte	0x04, 0x0a
        /*0046*/ 	.short	(.L_170 - .L_169)
	.align		4
.L_169:
        /*0048*/ 	.word	index@(.nv.constant0._ZN7cutlass13device_kernelIN5flash11enable_sm90INS1_16FlashAttnFwdSm90INS1_25CollectiveMainloopFwdSm90ILi2EN4cute5tupleIJNS5_1CILi1EEES8_S8_EEENS6_IJNS7_ILi192EEENS7_ILi128EEENS7_ILi64EEEEEELi64ENS_6half_tEfNS_4arch4Sm90ELb1ELb0ELb1ELb1ELb1ELb1ELb0ELb1ELb1ELb1ELb0ELb0EEENS1_21CollectiveEpilogueFwdINS6_IJSA_SC_SB_EEES9_SE_SG_Li384ELb1ELb1ELb0ELb0EEENS1_36VarlenDynamicPersistentTileSchedulerILi192ELi128ELi384ELi128ELb0ELb1ELb1ELb1ELb1ELb1EEEEEEEEEvNT_6ParamsE)
        /*004c*/ 	.short	0x0380
        /*004e*/ 	.short	0x0a80


	//----- nvinfo : EIATTR_SW_WAR
	.align		4
.L_170:
        /*0050*/ 	.byte	0x04, 0x36
        /*0052*/ 	.short	(.L_172 - .L_171)
.L_171:
        /*0054*/ 	.word	0x00000008
.L_172:


//--------------------- .nv.callgraph             --------------------------
	.section	.nv.callgraph,"",@"SHT_CUDA_CALLGRAPH"
	.align	4
	.sectionentsize	8
	.align		4
        /*0000*/ 	.word	0x00000000
	.align		4
        /*0004*/ 	.word	0xffffffff
	.align		4
        /*0008*/ 	.word	0x00000000
	.align		4
        /*000c*/ 	.word	0xfffffffe
	.align		4
        /*0010*/ 	.word	0x00000000
	.align		4
        /*0014*/ 	.word	0xfffffffd
	.align		4
        /*0018*/ 	.word	0x00000000
	.align		4
        /*001c*/ 	.word	0xfffffffc


//--------------------- .nv.constant4             --------------------------
	.section	.nv.constant4,"a",@progbits
	.align	8
	.align		8
.nv.constant4:
        /*0000*/ 	.dword	_ZN79_INTERNAL_cae65edb_43_flash_fwd_hdim64_fp16_paged_softcap_sm90_cu_f3e6f9ee_37834cuda3std3__45__cpo5beginE
	.align		8
        /*0008*/ 	.dword	_ZN79_INTERNAL_cae65edb_43_flash_fwd_hdim64_fp16_paged_softcap_sm90_cu_f3e6f9ee_37834cuda3std3__45__cpo3endE
	.align		8
        /*0010*/ 	.dword	_ZN79_INTERNAL_cae65edb_43_flash_fwd_hdim64_fp16_paged_softcap_sm90_cu_f3e6f9ee_37834cuda3std3__45__cpo6cbeginE
	.align		8
        /*0018*/ 	.dword	_ZN79_INTERNAL_cae65edb_43_flash_fwd_hdim64_fp16_paged_softcap_sm90_cu_f3e6f9ee_37834cuda3std3__45__cpo4cendE
	.align		8
        /*0020*/ 	.dword	_ZN79_INTERNAL_cae65edb_43_flash_fwd_hdim64_fp16_paged_softcap_sm90_cu_f3e6f9ee_37834cuda3std3__481_GLOBAL__N__cae65edb_43_flash_fwd_hdim64_fp16_paged_softcap_sm90_cu_f3e6f9ee_37836ignoreE
	.align		8
        /*0028*/ 	.dword	_ZN79_INTERNAL_cae65edb_43_flash_fwd_hdim64_fp16_paged_softcap_sm90_cu_f3e6f9ee_37834cuda3std3__419piecewise_constructE
	.align		8
        /*0030*/ 	.dword	_ZN79_INTERNAL_cae65edb_43_flash_fwd_hdim64_fp16_paged_softcap_sm90_cu_f3e6f9ee_37834cuda3std3__48in_placeE
	.align		8
        /*0038*/ 	.dword	_ZN79_INTERNAL_cae65edb_43_flash_fwd_hdim64_fp16_paged_softcap_sm90_cu_f3e6f9ee_37834cuda3std6ranges3__45__cpo4swapE
	.align		8
        /*0040*/ 	.dword	_ZN79_INTERNAL_cae65edb_43_flash_fwd_hdim64_fp16_paged_softcap_sm90_cu_f3e6f9ee_37834cuda3std6ranges3__45__cpo9iter_moveE
	.align		8
        /*0048*/ 	.dword	_ZN79_INTERNAL_cae65edb_43_flash_fwd_hdim64_fp16_paged_softcap_sm90_cu_f3e6f9ee_37834cute7productE
	.align		8
        /*0050*/ 	.dword	_ZN79_INTERNAL_cae65edb_43_flash_fwd_hdim64_fp16_paged_softcap_sm90_cu_f3e6f9ee_37834cute1_E


//--------------------- .text._ZN7cutlass13device_kernelIN5flash11enable_sm90INS1_16FlashAttnFwdSm90INS1_25CollectiveMainloopFwdSm90ILi2EN4cute5tupleIJNS5_1CILi1EEES8_S8_EEENS6_IJNS7_ILi192EEENS7_ILi128EEENS7_ILi64EEEEEELi64ENS_6half_tEfNS_4arch4Sm90ELb0ELb0ELb1ELb0ELb1ELb0ELb0ELb1ELb1ELb1ELb0ELb0EEENS1_21CollectiveEpilogueFwdINS6_IJSA_SC_SB_EEES9_SE_SG_Li384ELb0ELb1ELb0ELb0EEENS1_29StaticPersistentTileSchedulerILb0EEEEEEEEEvNT_6ParamsE --------------------------
	.section	.text._ZN7cutlass13device_kernelIN5flash11enable_sm90INS1_16FlashAttnFwdSm90INS1_25CollectiveMainloopFwdSm90ILi2EN4cute5tupleIJNS5_1CILi1EEES8_S8_EEENS6_IJNS7_ILi192EEENS7_ILi128EEENS7_ILi64EEEEEELi64ENS_6half_tEfNS_4arch4Sm90ELb0ELb0ELb1ELb0ELb1ELb0ELb0ELb1ELb1ELb1ELb0ELb0EEENS1_21CollectiveEpilogueFwdINS6_IJSA_SC_SB_EEES9_SE_SG_Li384ELb0ELb1ELb0ELb0EEENS1_29StaticPersistentTileSchedulerILb0EEEEEEEEEvNT_6ParamsE,"ax",@progbits
	.align	128
.text._ZN7cutlass13device_kernelIN5flash11enable_sm90INS1_16FlashAttnFwdSm90INS1_25CollectiveMainloopFwdSm90ILi2EN4cute5tupleIJNS5_1CILi1EEES8_S8_EEENS6_IJNS7_ILi192EEENS7_ILi128EEENS7_ILi64EEEEEELi64ENS_6half_tEfNS_4arch4Sm90ELb0ELb0ELb1ELb0ELb1ELb0ELb0ELb1ELb1ELb1ELb0ELb0EEENS1_21CollectiveEpilogueFwdINS6_IJSA_SC_SB_EEES9_SE_SG_Li384ELb0ELb1ELb0ELb0EEENS1_29StaticPersistentTileSchedulerILb0EEEEEEEEEvNT_6ParamsE:
        .type           _ZN7cutlass13device_kernelIN5flash11enable_sm90INS1_16FlashAttnFwdSm90INS1_25CollectiveMainloopFwdSm90ILi2EN4cute5tupleIJNS5_1CILi1EEES8_S8_EEENS6_IJNS7_ILi192EEENS7_ILi128EEENS7_ILi64EEEEEELi64ENS_6half_tEfNS_4arch4Sm90ELb0ELb0ELb1ELb0ELb1ELb0ELb0ELb1ELb1ELb1ELb0ELb0EEENS1_21CollectiveEpilogueFwdINS6_IJSA_SC_SB_EEES9_SE_SG_Li384ELb0ELb1ELb0ELb0EEENS1_29StaticPersistentTileSchedulerILb0EEEEEEEEEvNT_6ParamsE,@function
        .size           _ZN7cutlass13device_kernelIN5flash11enable_sm90INS1_16FlashAttnFwdSm90INS1_25CollectiveMainloopFwdSm90ILi2EN4cute5tupleIJNS5_1CILi1EEES8_S8_EEENS6_IJNS7_ILi192EEENS7_ILi128EEENS7_ILi64EEEEEELi64ENS_6half_tEfNS_4arch4Sm90ELb0ELb0ELb1ELb0ELb1ELb0ELb0ELb1ELb1ELb1ELb0ELb0EEENS1_21CollectiveEpilogueFwdINS6_IJSA_SC_SB_EEES9_SE_SG_Li384ELb0ELb1ELb0ELb0EEENS1_29StaticPersistentTileSchedulerILb0EEEEEEEEEvNT_6ParamsE,(.L_x_9 - _ZN7cutlass13device_kernelIN5flash11enable_sm90INS1_16FlashAttnFwdSm90INS1_25CollectiveMainloopFwdSm90ILi2EN4cute5tupleIJNS5_1CILi1EEES8_S8_EEENS6_IJNS7_ILi192EEENS7_ILi128EEENS7_ILi64EEEEEELi64ENS_6half_tEfNS_4arch4Sm90ELb0ELb0ELb1ELb0ELb1ELb0ELb0ELb1ELb1ELb1ELb0ELb0EEENS1_21CollectiveEpilogueFwdINS6_IJSA_SC_SB_EEES9_SE_SG_Li384ELb0ELb1ELb0ELb0EEENS1_29StaticPersistentTileSchedulerILb0EEEEEEEEEvNT_6ParamsE)
        .other          _ZN7cutlass13device_kernelIN5flash11enable_sm90INS1_16FlashAttnFwdSm90INS1_25CollectiveMainloopFwdSm90ILi2EN4cute5tupleIJNS5_1CILi1EEES8_S8_EEENS6_IJNS7_ILi192EEENS7_ILi128EEENS7_ILi64EEEEEELi64ENS_6half_tEfNS_4arch4Sm90ELb0ELb0ELb1ELb0ELb1ELb0ELb0ELb1ELb1ELb1ELb0ELb0EEENS1_21CollectiveEpilogueFwdINS6_IJSA_SC_SB_EEES9_SE_SG_Li384ELb0ELb1ELb0ELb0EEENS1_29StaticPersistentTileSchedulerILb0EEEEEEEEEvNT_6ParamsE,@"STO_CUDA_ENTRY STV_DEFAULT"
_ZN7cutlass13device_kernelIN5flash11enable_sm90INS1_16FlashAttnFwdSm90INS1_25CollectiveMainloopFwdSm90ILi2EN4cute5tupleIJNS5_1CILi1EEES8_S8_EEENS6_IJNS7_ILi192EEENS7_ILi128EEENS7_ILi64EEEEEELi64ENS_6half_tEfNS_4arch4Sm90ELb0ELb0ELb1ELb0ELb1ELb0ELb0ELb1ELb1ELb1ELb0ELb0EEENS1_21CollectiveEpilogueFwdINS6_IJSA_SC_SB_EEES9_SE_SG_Li384ELb0ELb1ELb0ELb0EEENS1_29StaticPersistentTileSchedulerILb0EEEEEEEEEvNT_6ParamsE:
[----:B------:R-:W-:Y:S01]  /*0000*/  LDC R1, c[0x0][0x37c] ;  /* 0x0000df00ff017b82 */ /* 0x000fe20000000800 */
[----:B------:R-:W-:Y:S05]  /*0010*/  EXIT ;  /* 0x000000000000794d */ /* 0x000fea0003800000 */
.L_x_0:
[----:B------:R-:W-:-:S00]  /*0020*/  BRA `(.L_x_0) ;  /* 0xfffffffc00fc7947 */ /* 0x000fc0000383ffff */
[----:B------:R-:W-:-:S00]  /*0030*/  NOP ;  /* 0x0000000000007918 */ /* 0x000fc00000000000 */
        /* <DEDUP_REMOVED lines=12> */
.L_x_9:


//--------------------- .text._ZN7cutlass13device_kernelIN5flash11enable_sm90INS1_16FlashAttnFwdSm90INS1_25CollectiveMainloopFwdSm90ILi2EN4cute5tupleIJNS5_1CILi1EEES8_S8_EEENS6_IJNS7_ILi192EEENS7_ILi128EEENS7_ILi64EEEEEELi64ENS_6half_tEfNS_4arch4Sm90ELb0ELb0ELb1ELb1ELb1ELb0ELb0ELb1ELb1ELb1ELb0ELb0EEENS1_21CollectiveEpilogueFwdINS6_IJSA_SC_SB_EEES9_SE_SG_Li384ELb1ELb1ELb0ELb0EEENS1_36VarlenDynamicPersistentTileSchedulerILi192ELi128ELi384ELi128ELb0ELb1ELb1ELb0ELb1ELb1EEEEEEEEEvNT_6ParamsE --------------------------
	.section	.text._ZN7cutlass13device_kernelIN5flash11enable_sm90INS1_16FlashAttnFwdSm90INS1_25CollectiveMainloopFwdSm90ILi2EN4cute5tupleIJNS5_1CILi1EEES8_S8_EEENS6_IJNS7_ILi192EEENS7_ILi128EEENS7_ILi64EEEEEELi64ENS_6half_tEfNS_4arch4Sm90ELb0ELb0ELb1ELb1ELb1ELb0ELb0ELb1ELb1ELb1ELb0ELb0EEENS1_21CollectiveEpilogueFwdINS6_IJSA_SC_SB_EEES9_SE_SG_Li384ELb1ELb1ELb0ELb0EEENS1_36VarlenDynamicPersistentTileSchedulerILi192ELi128ELi384ELi128ELb0ELb1ELb1ELb0ELb1ELb1EEEEEEEEEvNT_6ParamsE,"ax",@progbits
	.align	128
.text._ZN7cutlass13device_kernelIN5flash11enable_sm90INS1_16FlashAttnFwdSm90INS1_25CollectiveMainloopFwdSm90ILi2EN4cute5tupleIJNS5_1CILi1EEES8_S8_EEENS6_IJNS7_ILi192EEENS7_ILi128EEENS7_ILi64EEEEEELi64ENS_6half_tEfNS_4arch4Sm90ELb0ELb0ELb1ELb1ELb1ELb0ELb0ELb1ELb1ELb1ELb0ELb0EEENS1_21CollectiveEpilogueFwdINS6_IJSA_SC_SB_EEES9_SE_SG_Li384ELb1ELb1ELb0ELb0EEENS1_36VarlenDynamicPersistentTileSchedulerILi192ELi128ELi384ELi128ELb0ELb1ELb1ELb0ELb1ELb1EEEEEEEEEvNT_6ParamsE:
        .type           _ZN7cutlass13device_kernelIN5flash11enable_sm90INS1_16FlashAttnFwdSm90INS1_25CollectiveMainloopFwdSm90ILi2EN4cute5tupleIJNS5_1CILi1EEES8_S8_EEENS6_IJNS7_ILi192EEENS7_ILi128EEENS7_ILi64EEEEEELi64ENS_6half_tEfNS_4arch4Sm90ELb0ELb0ELb1ELb1ELb1ELb0ELb0ELb1ELb1ELb1ELb0ELb0EEENS1_21CollectiveEpilogueFwdINS6_IJSA_SC_SB_EEES9_SE_SG_Li384ELb1ELb1ELb0ELb0EEENS1_36VarlenDynamicPersistentTileSchedulerILi192ELi128ELi384ELi128ELb0ELb1ELb1ELb0ELb1ELb1EEEEEEEEEvNT_6ParamsE,@function
        .size           _ZN7cutlass13device_kernelIN5flash11enable_sm90INS1_16FlashAttnFwdSm90INS1_25CollectiveMainloopFwdSm90ILi2EN4cute5tupleIJNS5_1CILi1EEES8_S8_EEENS6_IJNS7_ILi192EEENS7_ILi128EEENS7_ILi64EEEEEELi64ENS_6half_tEfNS_4arch4Sm90ELb0ELb0ELb1ELb1ELb1ELb0ELb0ELb1ELb1ELb1ELb0ELb0EEENS1_21CollectiveEpilogueFwdINS6_IJSA_SC_SB_EEES9_SE_SG_Li384ELb1ELb1ELb0ELb0EEENS1_36VarlenDynamicPersistentTileSchedulerILi192ELi128ELi384ELi128ELb0ELb1ELb1ELb0ELb1ELb1EEEEEEEEEvNT_6ParamsE,(.L_x_10 - _ZN7cutlass13device_kernelIN5flash11enable_sm90INS1_16FlashAttnFwdSm90INS1_25CollectiveMainloopFwdSm90ILi2EN4cute5tupleIJNS5_1CILi1EEES8_S8_EEENS6_IJNS7_ILi192EEENS7_ILi128EEENS7_ILi64EEEEEELi64ENS_6half_tEfNS_4arch4Sm90ELb0ELb0ELb1ELb1ELb1ELb0ELb0ELb1ELb1ELb1ELb0ELb0EEENS1_21CollectiveEpilogueFwdINS6_IJSA_SC_SB_EEES9_SE_SG_Li384ELb1ELb1ELb0ELb0EEENS1_36VarlenDynamicPersistentTileSchedulerILi192ELi128ELi384ELi128ELb0ELb1ELb1ELb0ELb1ELb1EEEEEEEEEvNT_6ParamsE)
        .other          _ZN7cutlass13device_kernelIN5flash11enable_sm90INS1_16FlashAttnFwdSm90INS1_25CollectiveMainloopFwdSm90ILi2EN4cute5tupleIJNS5_1CILi1EEES8_S8_EEENS6_IJNS7_ILi192EEENS7_ILi128EEENS7_ILi64EEEEEELi64ENS_6half_tEfNS_4arch4Sm90ELb0ELb0ELb1ELb1ELb1ELb0ELb0ELb1ELb1ELb1ELb0ELb0EEENS1_21CollectiveEpilogueFwdINS6_IJSA_SC_SB_EEES9_SE_SG_Li384ELb1ELb1ELb0ELb0EEENS1_36VarlenDynamicPersistentTileSchedulerILi192ELi128ELi384ELi128ELb0ELb1ELb1ELb0ELb1ELb1EEEEEEEEEvNT_6ParamsE,@"STO_CUDA_ENTRY STV_DEFAULT"
_ZN7cutlass13device_kernelIN5flash11enable_sm90INS1_16FlashAttnFwdSm90INS1_25CollectiveMainloopFwdSm90ILi2EN4cute5tupleIJNS5_1CILi1EEES8_S8_EEENS6_IJNS7_ILi192EEENS7_ILi128EEENS7_ILi64EEEEEELi64ENS_6half_tEfNS_4arch4Sm90ELb0ELb0ELb1ELb1ELb1ELb0ELb0ELb1ELb1ELb1ELb0ELb0EEENS1_21CollectiveEpilogueFwdINS6_IJSA_SC_SB_EEES9_SE_SG_Li384ELb1ELb1ELb0ELb0EEENS1_36VarlenDynamicPersistentTileSchedulerILi192ELi128ELi384ELi128ELb0ELb1ELb1ELb0ELb1ELb1EEEEEEEEEvNT_6ParamsE:
[----:B------:R-:W-:Y:S01]  /*0000*/  LDC R1, c[0x0][0x37c] ;  /* 0x0000df00ff017b82 */ /* 0x000fe20000000800 */
[----:B------:R-:W-:Y:S05]  /*0010*/  EXIT ;  /* 0x000000000000794d */ /* 0x000fea0003800000 */
.L_x_1:
        /* <DEDUP_REMOVED lines=14> */
.L_x_10:


//--------------------- .text._ZN7cutlass13device_kernelIN5flash11enable_sm90INS1_16FlashAttnFwdSm90INS1_25CollectiveMainloopFwdSm90ILi2EN4cute5tupleIJNS5_1CILi1EEES8_S8_EEENS6_IJNS7_ILi192EEENS7_ILi128EEENS7_ILi64EEEEEELi64ENS_6half_tEfNS_4arch4Sm90ELb0ELb0ELb1ELb1ELb1ELb1ELb0ELb1ELb1ELb1ELb0ELb0EEENS1_21CollectiveEpilogueFwdINS6_IJSA_SC_SB_EEES9_SE_SG_Li384ELb1ELb1ELb0ELb0EEENS1_36VarlenDynamicPersistentTileSchedulerILi192ELi128ELi384ELi128ELb0ELb1ELb1ELb0ELb1ELb1EEEEEEEEEvNT_6ParamsE --------------------------
	.section	.text._ZN7cutlass13device_kernelIN5flash11enable_sm90INS1_16FlashAttnFwdSm90INS1_25CollectiveMainloopFwdSm90ILi2EN4cute5tupleIJNS5_1CILi1EEES8_S8_EEENS6_IJNS7_ILi192EEENS7_ILi128EEENS7_ILi64EEEEEELi64ENS_6half_tEfNS_4arch4Sm90ELb0ELb0ELb1ELb1ELb1ELb1ELb0ELb1ELb1ELb1ELb0ELb0EEENS1_21CollectiveEpilogueFwdINS6_IJSA_SC_SB_EEES9_SE_SG_Li384ELb1ELb1ELb0ELb0EEENS1_36VarlenDynamicPersistentTileSchedulerILi192ELi128ELi384ELi128ELb0ELb1ELb1ELb0ELb1ELb1EEEEEEEEEvNT_6ParamsE,"ax",@progbits
	.align	128
.text._ZN7cutlass13device_kernelIN5flash11enable_sm90INS1_16FlashAttnFwdSm90INS1_25CollectiveMainloopFwdSm90ILi2EN4cute5tupleIJNS5_1CILi1EEES8_S8_EEENS6_IJNS7_ILi192EEENS7_ILi128EEENS7_ILi64EEEEEELi64ENS_6half_tEfNS_4arch4Sm90ELb0ELb0ELb1ELb1ELb1ELb1ELb0ELb1ELb1ELb1ELb0ELb0EEENS1_21CollectiveEpilogueFwdINS6_IJSA_SC_SB_EEES9_SE_SG_Li384ELb1ELb1ELb0ELb0EEENS1_36VarlenDynamicPersistentTileSchedulerILi192ELi128ELi384ELi128ELb0ELb1ELb1ELb0ELb1ELb1EEEEEEEEEvNT_6ParamsE:
        .type           _ZN7cutlass13device_kernelIN5flash11enable_sm90INS1_16FlashAttnFwdSm90INS1_25CollectiveMainloopFwdSm90ILi2EN4cute5tupleIJNS5_1CILi1EEES8_S8_EEENS6_IJNS7_ILi192EEENS7_ILi128EEENS7_ILi64EEEEEELi64ENS_6half_tEfNS_4arch4Sm90ELb0ELb0ELb1ELb1ELb1ELb1ELb0ELb1ELb1ELb1ELb0ELb0EEENS1_21CollectiveEpilogueFwdINS6_IJSA_SC_SB_EEES9_SE_SG_Li384ELb1ELb1ELb0ELb0EEENS1_36VarlenDynamicPersistentTileSchedulerILi192ELi128ELi384ELi128ELb0ELb1ELb1ELb0ELb1ELb1EEEEEEEEEvNT_6ParamsE,@function
        .size           _ZN7cutlass13device_kernelIN5flash11enable_sm90INS1_16FlashAttnFwdSm90INS1_25CollectiveMainloopFwdSm90ILi2EN4cute5tupleIJNS5_1CILi1EEES8_S8_EEENS6_IJNS7_ILi192EEENS7_ILi128EEENS7_ILi64EEEEEELi64ENS_6half_tEfNS_4arch4Sm90ELb0ELb0ELb1ELb1ELb1ELb1ELb0ELb1ELb1ELb1ELb0ELb0EEENS1_21CollectiveEpilogueFwdINS6_IJSA_SC_SB_EEES9_SE_SG_Li384ELb1ELb1ELb0ELb0EEENS1_36VarlenDynamicPersistentTileSchedulerILi192ELi128ELi384ELi128ELb0ELb1ELb1ELb0ELb1ELb1EEEEEEEEEvNT_6ParamsE,(.L_x_11 - _ZN7cutlass13device_kernelIN5flash11enable_sm90INS1_16FlashAttnFwdSm90INS1_25CollectiveMainloopFwdSm90ILi2EN4cute5tupleIJNS5_1CILi1EEES8_S8_EEENS6_IJNS7_ILi192EEENS7_ILi128EEENS7_ILi64EEEEEELi64ENS_6half_tEfNS_4arch4Sm90ELb0ELb0ELb1ELb1ELb1ELb1ELb0ELb1ELb1ELb1ELb0ELb0EEENS1_21CollectiveEpilogueFwdINS6_IJSA_SC_SB_EEES9_SE_SG_Li384ELb1ELb1ELb0ELb0EEENS1_36VarlenDynamicPersistentTileSchedulerILi192ELi128ELi384ELi128ELb0ELb1ELb1ELb0ELb1ELb1EEEEEEEEEvNT_6ParamsE)
        .other          _ZN7cutlass13device_kernelIN5flash11enable_sm90INS1_16FlashAttnFwdSm90INS1_25CollectiveMainloopFwdSm90ILi2EN4cute5tupleIJNS5_1CILi1EEES8_S8_EEENS6_IJNS7_ILi192EEENS7_ILi128EEENS7_ILi64EEEEEELi64ENS_6half_tEfNS_4arch4Sm90ELb0ELb0ELb1ELb1ELb1ELb1ELb0ELb1ELb1ELb1ELb0ELb0EEENS1_21CollectiveEpilogueFwdINS6_IJSA_SC_SB_EEES9_SE_SG_Li384ELb1ELb1ELb0ELb0EEENS1_36VarlenDynamicPersistentTileSchedulerILi192ELi128ELi384ELi128ELb0ELb1ELb1ELb0ELb1ELb1EEEEEEEEEvNT_6ParamsE,@"STO_CUDA_ENTRY STV_DEFAULT"
_ZN7cutlass13device_kernelIN5flash11enable_sm90INS1_16FlashAttnFwdSm90INS1_25CollectiveMainloopFwdSm90ILi2EN4cute5tupleIJNS5_1CILi1EEES8_S8_EEENS6_IJNS7_ILi192EEENS7_ILi128EEENS7_ILi64EEEEEELi64ENS_6half_tEfNS_4arch4Sm90ELb0ELb0ELb1ELb1ELb1ELb1ELb0ELb1ELb1ELb1ELb0ELb0EEENS1_21CollectiveEpilogueFwdINS6_IJSA_SC_SB_EEES9_SE_SG_Li384ELb1ELb1ELb0ELb0EEENS1_36VarlenDynamicPersistentTileSchedulerILi192ELi128ELi384ELi128ELb0ELb1ELb1ELb0ELb1ELb1EEEEEEEEEvNT_6ParamsE:
[----:B------:R-:W-:Y:S01]  /*0000*/  LDC R1, c[0x0][0x37c] ;  /* 0x0000df00ff017b82 */ /* 0x000fe20000000800 */
[----:B------:R-:W-:Y:S05]  /*0010*/  EXIT ;  /* 0x000000000000794d */ /* 0x000fea0003800000 */
.L_x_2:
        /* <DEDUP_REMOVED lines=14> */
.L_x_11:


//--------------------- .text._ZN7cutlass13device_kernelIN5flash11enable_sm90INS1_16FlashAttnFwdSm90INS1_25CollectiveMainloopFwdSm90ILi2EN4cute5tupleIJNS5_1CILi1EEES8_S8_EEENS6_IJNS7_ILi192EEENS7_ILi128EEENS7_ILi64EEEEEELi64ENS_6half_tEfNS_4arch4Sm90ELb0ELb1ELb1ELb0ELb1ELb0ELb0ELb1ELb1ELb1ELb0ELb0EEENS1_21CollectiveEpilogueFwdINS6_IJSA_SC_SB_EEES9_SE_SG_Li384ELb0ELb1ELb0ELb0EEENS1_30DynamicPersistentTileSchedulerILi384ELi128ELb0ELb1ELb1EEEEEEEEEvNT_6ParamsE --------------------------
	.section	.text._ZN7cutlass13device_kernelIN5flash11enable_sm90INS1_16FlashAttnFwdSm90INS1_25CollectiveMainloopFwdSm90ILi2EN4cute5tupleIJNS5_1CILi1EEES8_S8_EEENS6_IJNS7_ILi192EEENS7_ILi128EEENS7_ILi64EEEEEELi64ENS_6half_tEfNS_4arch4Sm90ELb0ELb1ELb1ELb0ELb1ELb0ELb0ELb1ELb1ELb1ELb0ELb0EEENS1_21CollectiveEpilogueFwdINS6_IJSA_SC_SB_EEES9_SE_SG_Li384ELb0ELb1ELb0ELb0EEENS1_30DynamicPersistentTileSchedulerILi384ELi128ELb0ELb1ELb1EEEEEEEEEvNT_6ParamsE,"ax",@progbits
	.align	128
.text._ZN7cutlass13device_kernelIN5flash11enable_sm90INS1_16FlashAttnFwdSm90INS1_25CollectiveMainloopFwdSm90ILi2EN4cute5tupleIJNS5_1CILi1EEES8_S8_EEENS6_IJNS7_ILi192EEENS7_ILi128EEENS7_ILi64EEEEEELi64ENS_6half_tEfNS_4arch4Sm90ELb0ELb1ELb1ELb0ELb1ELb0ELb0ELb1ELb1ELb1ELb0ELb0EEENS1_21CollectiveEpilogueFwdINS6_IJSA_SC_SB_EEES9_SE_SG_Li384ELb0ELb1ELb0ELb0EEENS1_30DynamicPersistentTileSchedulerILi384ELi128ELb0ELb1ELb1EEEEEEEEEvNT_6ParamsE:
        .type           _ZN7cutlass13device_kernelIN5flash11enable_sm90INS1_16FlashAttnFwdSm90INS1_25CollectiveMainloopFwdSm90ILi2EN4cute5tupleIJNS5_1CILi1EEES8_S8_EEENS6_IJNS7_ILi192EEENS7_ILi128EEENS7_ILi64EEEEEELi64ENS_6half_tEfNS_4arch4Sm90ELb0ELb1ELb1ELb0ELb1ELb0ELb0ELb1ELb1ELb1ELb0ELb0EEENS1_21CollectiveEpilogueFwdINS6_IJSA_SC_SB_EEES9_SE_SG_Li384ELb0ELb1ELb0ELb0EEENS1_30DynamicPersistentTileSchedulerILi384ELi128ELb0ELb1ELb1EEEEEEEEEvNT_6ParamsE,@function
        .size           _ZN7cutlass13device_kernelIN5flash11enable_sm90INS1_16FlashAttnFwdSm90INS1_25CollectiveMainloopFwdSm90ILi2EN4cute5tupleIJNS5_1CILi1EEES8_S8_EEENS6_IJNS7_ILi192EEENS7_ILi128EEENS7_ILi64EEEEEELi64ENS_6half_tEfNS_4arch4Sm90ELb0ELb1ELb1ELb0ELb1ELb0ELb0ELb1ELb1ELb1ELb0ELb0EEENS1_21CollectiveEpilogueFwdINS6_IJSA_SC_SB_EEES9_SE_SG_Li384ELb0ELb1ELb0ELb0EEENS1_30DynamicPersistentTileSchedulerILi384ELi128ELb0ELb1ELb1EEEEEEEEEvNT_6ParamsE,(.L_x_12 - _ZN7cutlass13device_kernelIN5flash11enable_sm90INS1_16FlashAttnFwdSm90INS1_25CollectiveMainloopFwdSm90ILi2EN4cute5tupleIJNS5_1CILi1EEES8_S8_EEENS6_IJNS7_ILi192EEENS7_ILi128EEENS7_ILi64EEEEEELi64ENS_6half_tEfNS_4arch4Sm90ELb0ELb1ELb1ELb0ELb1ELb0ELb0ELb1ELb1ELb1ELb0ELb0EEENS1_21CollectiveEpilogueFwdINS6_IJSA_SC_SB_EEES9_SE_SG_Li384ELb0ELb1ELb0ELb0EEENS1_30DynamicPersistentTileSchedulerILi384ELi128ELb0ELb1ELb1EEEEEEEEEvNT_6ParamsE)
        .other          _ZN7cutlass13device_kernelIN5flash11enable_sm90INS1_16FlashAttnFwdSm90INS1_25CollectiveMainloopFwdSm90ILi2EN4cute5tupleIJNS5_1CILi1EEES8_S8_EEENS6_IJNS7_ILi192EEENS7_ILi128EEENS7_ILi64EEEEEELi64ENS_6half_tEfNS_4arch4Sm90ELb0ELb1ELb1ELb0ELb1ELb0ELb0ELb1ELb1ELb1ELb0ELb0EEENS1_21CollectiveEpilogueFwdINS6_IJSA_SC_SB_EEES9_SE_SG_Li384ELb0ELb1ELb0ELb0EEENS1_30DynamicPersistentTileSchedulerILi384ELi128ELb0ELb1ELb1EEEEEEEEEvNT_6ParamsE,@"STO_CUDA_ENTRY STV_DEFAULT"
_ZN7cutlass13device_kernelIN5flash11enable_sm90INS1_16FlashAttnFwdSm90INS1_25CollectiveMainloopFwdSm90ILi2EN4cute5tupleIJNS5_1CILi1EEES8_S8_EEENS6_IJNS7_ILi192EEENS7_ILi128EEENS7_ILi64EEEEEELi64ENS_6half_tEfNS_4arch4Sm90ELb0ELb1ELb1ELb0ELb1ELb0ELb0ELb1ELb1ELb1ELb0ELb0EEENS1_21CollectiveEpilogueFwdINS6_IJSA_SC_SB_EEES9_SE_SG_Li384ELb0ELb1ELb0ELb0EEENS1_30DynamicPersistentTileSchedulerILi384ELi128ELb0ELb1ELb1EEEEEEEEEvNT_6ParamsE:
[----:B------:R-:W-:Y:S01]  /*0000*/  LDC R1, c[0x0][0x37c] ;  /* 0x0000df00ff017b82 */ /* 0x000fe20000000800 */
[----:B------:R-:W-:Y:S05]  /*0010*/  EXIT ;  /* 0x000000000000794d */ /* 0x000fea0003800000 */
.L_x_3:
        /* <DEDUP_REMOVED lines=14> */
.L_x_12:


//--------------------- .text._ZN7cutlass13device_kernelIN5flash11enable_sm90INS1_16FlashAttnFwdSm90INS1_25CollectiveMainloopFwdSm90ILi2EN4cute5tupleIJNS5_1CILi1EEES8_S8_EEENS6_IJNS7_ILi192EEENS7_ILi128EEENS7_ILi64EEEEEELi64ENS_6half_tEfNS_4arch4Sm90ELb0ELb1ELb1ELb1ELb1ELb0ELb0ELb1ELb1ELb1ELb0ELb0EEENS1_21CollectiveEpilogueFwdINS6_IJSA_SC_SB_EEES9_SE_SG_Li384ELb1ELb1ELb0ELb0EEENS1_36VarlenDynamicPersistentTileSchedulerILi192ELi128ELi384ELi128ELb0ELb1ELb1ELb1ELb0ELb1EEEEEEEEEvNT_6ParamsE --------------------------
	.section	.text._ZN7cutlass13device_kernelIN5flash11enable_sm90INS1_16FlashAttnFwdSm90INS1_25CollectiveMainloopFwdSm90ILi2EN4cute5tupleIJNS5_1CILi1EEES8_S8_EEENS6_IJNS7_ILi192EEENS7_ILi128EEENS7_ILi64EEEEEELi64ENS_6half_tEfNS_4arch4Sm90ELb0ELb1ELb1ELb1ELb1ELb0ELb0ELb1ELb1ELb1ELb0ELb0EEENS1_21CollectiveEpilogueFwdINS6_IJSA_SC_SB_EEES9_SE_SG_Li384ELb1ELb1ELb0ELb0EEENS1_36VarlenDynamicPersistentTileSchedulerILi192ELi128ELi384ELi128ELb0ELb1ELb1ELb1ELb0ELb1EEEEEEEEEvNT_6ParamsE,"ax",@progbits
	.align	128
.text._ZN7cutlass13device_kernelIN5flash11enable_sm90INS1_16FlashAttnFwdSm90INS1_25CollectiveMainloopFwdSm90ILi2EN4cute5tupleIJNS5_1CILi1EEES8_S8_EEENS6_IJNS7_ILi192EEENS7_ILi128EEENS7_ILi64EEEEEELi64ENS_6half_tEfNS_4arch4Sm90ELb0ELb1ELb1ELb1ELb1ELb0ELb0ELb1ELb1ELb1ELb0ELb0EEENS1_21CollectiveEpilogueFwdINS6_IJSA_SC_SB_EEES9_SE_SG_Li384ELb1ELb1ELb0ELb0EEENS1_36VarlenDynamicPersistentTileSchedulerILi192ELi128ELi384ELi128ELb0ELb1ELb1ELb1ELb0ELb1EEEEEEEEEvNT_6ParamsE:
        .type           _ZN7cutlass13device_kernelIN5flash11enable_sm90INS1_16FlashAttnFwdSm90INS1_25CollectiveMainloopFwdSm90ILi2EN4cute5tupleIJNS5_1CILi1EEES8_S8_EEENS6_IJNS7_ILi192EEENS7_ILi128EEENS7_ILi64EEEEEELi64ENS_6half_tEfNS_4arch4Sm90ELb0ELb1ELb1ELb1ELb1ELb0ELb0ELb1ELb1ELb1ELb0ELb0EEENS1_21CollectiveEpilogueFwdINS6_IJSA_SC_SB_EEES9_SE_SG_Li384ELb1ELb1ELb0ELb0EEENS1_36VarlenDynamicPersistentTileSchedulerILi192ELi128ELi384ELi128ELb0ELb1ELb1ELb1ELb0ELb1EEEEEEEEEvNT_6ParamsE,@function
        .size           _ZN7cutlass13device_kernelIN5flash11enable_sm90INS1_16FlashAttnFwdSm90INS1_25CollectiveMainloopFwdSm90ILi2EN4cute5tupleIJNS5_1CILi1EEES8_S8_EEENS6_IJNS7_ILi192EEENS7_ILi128EEENS7_ILi64EEEEEELi64ENS_6half_tEfNS_4arch4Sm90ELb0ELb1ELb1ELb1ELb1ELb0ELb0ELb1ELb1ELb1ELb0ELb0EEENS1_21CollectiveEpilogueFwdINS6_IJSA_SC_SB_EEES9_SE_SG_Li384ELb1ELb1ELb0ELb0EEENS1_36VarlenDynamicPersistentTileSchedulerILi192ELi128ELi384ELi128ELb0ELb1ELb1ELb1ELb0ELb1EEEEEEEEEvNT_6ParamsE,(.L_x_13 - _ZN7cutlass13device_kernelIN5flash11enable_sm90INS1_16FlashAttnFwdSm90INS1_25CollectiveMainloopFwdSm90ILi2EN4cute5tupleIJNS5_1CILi1EEES8_S8_EEENS6_IJNS7_ILi192EEENS7_ILi128EEENS7_ILi64EEEEEELi64ENS_6half_tEfNS_4arch4Sm90ELb0ELb1ELb1ELb1ELb1ELb0ELb0ELb1ELb1ELb1ELb0ELb0EEENS1_21CollectiveEpilogueFwdINS6_IJSA_SC_SB_EEES9_SE_SG_Li384ELb1ELb1ELb0ELb0EEENS1_36VarlenDynamicPersistentTileSchedulerILi192ELi128ELi384ELi128ELb0ELb1ELb1ELb1ELb0ELb1EEEEEEEEEvNT_6ParamsE)
        .other          _ZN7cutlass13device_kernelIN5flash11enable_sm90INS1_16FlashAttnFwdSm90INS1_25CollectiveMainloopFwdSm90ILi2EN4cute5tupleIJNS5_1CILi1EEES8_S8_EEENS6_IJNS7_ILi192EEENS7_ILi128EEENS7_ILi64EEEEEELi64ENS_6half_tEfNS_4arch4Sm90ELb0ELb1ELb1ELb1ELb1ELb0ELb0ELb1ELb1ELb1ELb0ELb0EEENS1_21CollectiveEpilogueFwdINS6_IJSA_SC_SB_EEES9_SE_SG_Li384ELb1ELb1ELb0ELb0EEENS1_36VarlenDynamicPersistentTileSchedulerILi192ELi128ELi384ELi128ELb0ELb1ELb1ELb1ELb0ELb1EEEEEEEEEvNT_6ParamsE,@"STO_CUDA_ENTRY STV_DEFAULT"
_ZN7cutlass13device_kernelIN5flash11enable_sm90INS1_16FlashAttnFwdSm90INS1_25CollectiveMainloopFwdSm90ILi2EN4cute5tupleIJNS5_1CILi1EEES8_S8_EEENS6_IJNS7_ILi192EEENS7_ILi128EEENS7_ILi64EEEEEELi64ENS_6half_tEfNS_4arch4Sm90ELb0ELb1ELb1ELb1ELb1ELb0ELb0ELb1ELb1ELb1ELb0ELb0EEENS1_21CollectiveEpilogueFwdINS6_IJSA_SC_SB_EEES9_SE_SG_Li384ELb1ELb1ELb0ELb0EEENS1_36VarlenDynamicPersistentTileSchedulerILi192ELi128ELi384ELi128ELb0ELb1ELb1ELb1ELb0ELb1EEEEEEEEEvNT_6ParamsE:
[----:B------:R-:W-:Y:S01]  /*0000*/  LDC R1, c[0x0][0x37c] ;  /* 0x0000df00ff017b82 */ /* 0x000fe20000000800 */
[----:B------:R-:W-:Y:S05]  /*0010*/  EXIT ;  /* 0x000000000000794d */ /* 0x000fea0003800000 */
.L_x_4:
        /* <DEDUP_REMOVED lines=14> */
.L_x_13:


//--------------------- .text._ZN7cutlass13device_kernelIN5flash11enable_sm90INS1_16FlashAttnFwdSm90INS1_25CollectiveMainloopFwdSm90ILi2EN4cute5tupleIJNS5_1CILi1EEES8_S8_EEENS6_IJNS7_ILi192EEENS7_ILi128EEENS7_ILi64EEEEEELi64ENS_6half_tEfNS_4arch4Sm90ELb0ELb1ELb1ELb1ELb1ELb1ELb0ELb1ELb1ELb1ELb0ELb0EEENS1_21CollectiveEpilogueFwdINS6_IJSA_SC_SB_EEES9_SE_SG_Li384ELb1ELb1ELb0ELb0EEENS1_36VarlenDynamicPersistentTileSchedulerILi192ELi128ELi384ELi128ELb0ELb1ELb1ELb1ELb0ELb1EEEEEEEEEvNT_6ParamsE --------------------------
	.section	.text._ZN7cutlass13device_kernelIN5flash11enable_sm90INS1_16FlashAttnFwdSm90INS1_25CollectiveMainloopFwdSm90ILi2EN4cute5tupleIJNS5_1CILi1EEES8_S8_EEENS6_IJNS7_ILi192EEENS7_ILi128EEENS7_ILi64EEEEEELi64ENS_6half_tEfNS_4arch4Sm90ELb0ELb1ELb1ELb1ELb1ELb1ELb0ELb1ELb1ELb1ELb0ELb0EEENS1_21CollectiveEpilogueFwdINS6_IJSA_SC_SB_EEES9_SE_SG_Li384ELb1ELb1ELb0ELb0EEENS1_36VarlenDynamicPersistentTileSchedulerILi192ELi128ELi384ELi128ELb0ELb1ELb1ELb1ELb0ELb1EEEEEEEEEvNT_6ParamsE,"ax",@progbits
	.align	128
.text._ZN7cutlass13device_kernelIN5flash11enable_sm90INS1_16FlashAttnFwdSm90INS1_25CollectiveMainloopFwdSm90ILi2EN4cute5tupleIJNS5_1CILi1EEES8_S8_EEENS6_IJNS7_ILi192EEENS7_ILi128EEENS7_ILi64EEEEEELi64ENS_6half_tEfNS_4arch4Sm90ELb0ELb1ELb1ELb1ELb1ELb1ELb0ELb1ELb1ELb1ELb0ELb0EEENS1_21CollectiveEpilogueFwdINS6_IJSA_SC_SB_EEES9_SE_SG_Li384ELb1ELb1ELb0ELb0EEENS1_36VarlenDynamicPersistentTileSchedulerILi192ELi128ELi384ELi128ELb0ELb1ELb1ELb1ELb0ELb1EEEEEEEEEvNT_6ParamsE:
        .type           _ZN7cutlass13device_kernelIN5flash11enable_sm90INS1_16FlashAttnFwdSm90INS1_25CollectiveMainloopFwdSm90ILi2EN4cute5tupleIJNS5_1CILi1EEES8_S8_EEENS6_IJNS7_ILi192EEENS7_ILi128EEENS7_ILi64EEEEEELi64ENS_6half_tEfNS_4arch4Sm90ELb0ELb1ELb1ELb1ELb1ELb1ELb0ELb1ELb1ELb1ELb0ELb0EEENS1_21CollectiveEpilogueFwdINS6_IJSA_SC_SB_EEES9_SE_SG_Li384ELb1ELb1ELb0ELb0EEENS1_36VarlenDynamicPersistentTileSchedulerILi192ELi128ELi384ELi128ELb0ELb1ELb1ELb1ELb0ELb1EEEEEEEEEvNT_6ParamsE,@function
        .size           _ZN7cutlass13device_kernelIN5flash11enable_sm90INS1_16FlashAttnFwdSm90INS1_25CollectiveMainloopFwdSm90ILi2EN4cute5tupleIJNS5_1CILi1EEES8_S8_EEENS6_IJNS7_ILi192EEENS7_ILi128EEENS7_ILi64EEEEEELi64ENS_6half_tEfNS_4arch4Sm90ELb0ELb1ELb1ELb1ELb1ELb1ELb0ELb1ELb1ELb1ELb0ELb0EEENS1_21CollectiveEpilogueFwdINS6_IJSA_SC_SB_EEES9_SE_SG_Li384ELb1ELb1ELb0ELb0EEENS1_36VarlenDynamicPersistentTileSchedulerILi192ELi128ELi384ELi128ELb0ELb1ELb1ELb1ELb0ELb1EEEEEEEEEvNT_6ParamsE,(.L_x_14 - _ZN7cutlass13device_kernelIN5flash11enable_sm90INS1_16FlashAttnFwdSm90INS1_25CollectiveMainloopFwdSm90ILi2EN4cute5tupleIJNS5_1CILi1EEES8_S8_EEENS6_IJNS7_ILi192EEENS7_ILi128EEENS7_ILi64EEEEEELi64ENS_6half_tEfNS_4arch4Sm90ELb0ELb1ELb1ELb1ELb1ELb1ELb0ELb1ELb1ELb1ELb0ELb0EEENS1_21CollectiveEpilogueFwdINS6_IJSA_SC_SB_EEES9_SE_SG_Li384ELb1ELb1ELb0ELb0EEENS1_36VarlenDynamicPersistentTileSchedulerILi192ELi128ELi384ELi128ELb0ELb1ELb1ELb1ELb0ELb1EEEEEEEEEvNT_6ParamsE)
        .other          _ZN7cutlass13device_kernelIN5flash11enable_sm90INS1_16FlashAttnFwdSm90INS1_25CollectiveMainloopFwdSm90ILi2EN4cute5tupleIJNS5_1CILi1EEES8_S8_EEENS6_IJNS7_ILi192EEENS7_ILi128EEENS7_ILi64EEEEEELi64ENS_6half_tEfNS_4arch4Sm90ELb0ELb1ELb1ELb1ELb1ELb1ELb0ELb1ELb1ELb1ELb0ELb0EEENS1_21CollectiveEpilogueFwdINS6_IJSA_SC_SB_EEES9_SE_SG_Li384ELb1ELb1ELb0ELb0EEENS1_36VarlenDynamicPersistentTileSchedulerILi192ELi128ELi384ELi128ELb0ELb1ELb1ELb1ELb0ELb1EEEEEEEEEvNT_6ParamsE,@"STO_CUDA_ENTRY STV_DEFAULT"
_ZN7cutlass13device_kernelIN5flash11enable_sm90INS1_16FlashAttnFwdSm90INS1_25CollectiveMainloopFwdSm90ILi2EN4cute5tupleIJNS5_1CILi1EEES8_S8_EEENS6_IJNS7_ILi192EEENS7_ILi128EEENS7_ILi64EEEEEELi64ENS_6half_tEfNS_4arch4Sm90ELb0ELb1ELb1ELb1ELb1ELb1ELb0ELb1ELb1ELb1ELb0ELb0EEENS1_21CollectiveEpilogueFwdINS6_IJSA_SC_SB_EEES9_SE_SG_Li384ELb1ELb1ELb0ELb0EEENS1_36VarlenDynamicPersistentTileSchedulerILi192ELi128ELi384ELi128ELb0ELb1ELb1ELb1ELb0ELb1EEEEEEEEEvNT_6ParamsE:
[----:B------:R-:W-:Y:S01]  /*0000*/  LDC R1, c[0x0][0x37c] ;  /* 0x0000df00ff017b82 */ /* 0x000fe20000000800 */
[----:B------:R-:W-:Y:S05]  /*0010*/  EXIT ;  /* 0x000000000000794d */ /* 0x000fea0003800000 */
.L_x_5:
        /* <DEDUP_REMOVED lines=14> */
.L_x_14:


//--------------------- .text._ZN7cutlass13device_kernelIN5flash11enable_sm90INS1_16FlashAttnFwdSm90INS1_25CollectiveMainloopFwdSm90ILi2EN4cute5tupleIJNS5_1CILi1EEES8_S8_EEENS6_IJNS7_ILi192EEENS7_ILi128EEENS7_ILi64EEEEEELi64ENS_6half_tEfNS_4arch4Sm90ELb1ELb0ELb1ELb0ELb1ELb0ELb0ELb1ELb1ELb1ELb0ELb0EEENS1_21CollectiveEpilogueFwdINS6_IJSA_SC_SB_EEES9_SE_SG_Li384ELb0ELb1ELb0ELb0EEENS1_30DynamicPersistentTileSchedulerILi384ELi128ELb0ELb1ELb1EEEEEEEEEvNT_6ParamsE --------------------------
	.section	.text._ZN7cutlass13device_kernelIN5flash11enable_sm90INS1_16FlashAttnFwdSm90INS1_25CollectiveMainloopFwdSm90ILi2EN4cute5tupleIJNS5_1CILi1EEES8_S8_EEENS6_IJNS7_ILi192EEENS7_ILi128EEENS7_ILi64EEEEEELi64ENS_6half_tEfNS_4arch4Sm90ELb1ELb0ELb1ELb0ELb1ELb0ELb0ELb1ELb1ELb1ELb0ELb0EEENS1_21CollectiveEpilogueFwdINS6_IJSA_SC_SB_EEES9_SE_SG_Li384ELb0ELb1ELb0ELb0EEENS1_30DynamicPersistentTileSchedulerILi384ELi128ELb0ELb1ELb1EEEEEEEEEvNT_6ParamsE,"ax",@progbits
	.align	128
.text._ZN7cutlass13device_kernelIN5flash11enable_sm90INS1_16FlashAttnFwdSm90INS1_25CollectiveMainloopFwdSm90ILi2EN4cute5tupleIJNS5_1CILi1EEES8_S8_EEENS6_IJNS7_ILi192EEENS7_ILi128EEENS7_ILi64EEEEEELi64ENS_6half_tEfNS_4arch4Sm90ELb1ELb0ELb1ELb0ELb1ELb0ELb0ELb1ELb1ELb1ELb0ELb0EEENS1_21CollectiveEpilogueFwdINS6_IJSA_SC_SB_EEES9_SE_SG_Li384ELb0ELb1ELb0ELb0EEENS1_30DynamicPersistentTileSchedulerILi384ELi128ELb0ELb1ELb1EEEEEEEEEvNT_6ParamsE:
        .type           _ZN7cutlass13device_kernelIN5flash11enable_sm90INS1_16FlashAttnFwdSm90INS1_25CollectiveMainloopFwdSm90ILi2EN4cute5tupleIJNS5_1CILi1EEES8_S8_EEENS6_IJNS7_ILi192EEENS7_ILi128EEENS7_ILi64EEEEEELi64ENS_6half_tEfNS_4arch4Sm90ELb1ELb0ELb1ELb0ELb1ELb0ELb0ELb1ELb1ELb1ELb0ELb0EEENS1_21CollectiveEpilogueFwdINS6_IJSA_SC_SB_EEES9_SE_SG_Li384ELb0ELb1ELb0ELb0EEENS1_30DynamicPersistentTileSchedulerILi384ELi128ELb0ELb1ELb1EEEEEEEEEvNT_6ParamsE,@function
        .size           _ZN7cutlass13device_kernelIN5flash11enable_sm90INS1_16FlashAttnFwdSm90INS1_25CollectiveMainloopFwdSm90ILi2EN4cute5tupleIJNS5_1CILi1EEES8_S8_EEENS6_IJNS7_ILi192EEENS7_ILi128EEENS7_ILi64EEEEEELi64ENS_6half_tEfNS_4arch4Sm90ELb1ELb0ELb1ELb0ELb1ELb0ELb0ELb1ELb1ELb1ELb0ELb0EEENS1_21CollectiveEpilogueFwdINS6_IJSA_SC_SB_EEES9_SE_SG_Li384ELb0ELb1ELb0ELb0EEENS1_30DynamicPersistentTileSchedulerILi384ELi128ELb0ELb1ELb1EEEEEEEEEvNT_6ParamsE,(.L_x_15 - _ZN7cutlass13device_kernelIN5flash11enable_sm90INS1_16FlashAttnFwdSm90INS1_25CollectiveMainloopFwdSm90ILi2EN4cute5tupleIJNS5_1CILi1EEES8_S8_EEENS6_IJNS7_ILi192EEENS7_ILi128EEENS7_ILi64EEEEEELi64ENS_6half_tEfNS_4arch4Sm90ELb1ELb0ELb1ELb0ELb1ELb0ELb0ELb1ELb1ELb1ELb0ELb0EEENS1_21CollectiveEpilogueFwdINS6_IJSA_SC_SB_EEES9_SE_SG_Li384ELb0ELb1ELb0ELb0EEENS1_30DynamicPersistentTileSchedulerILi384ELi128ELb0ELb1ELb1EEEEEEEEEvNT_6ParamsE)
        .other          _ZN7cutlass13device_kernelIN5flash11enable_sm90INS1_16FlashAttnFwdSm90INS1_25CollectiveMainloopFwdSm90ILi2EN4cute5tupleIJNS5_1CILi1EEES8_S8_EEENS6_IJNS7_ILi192EEENS7_ILi128EEENS7_ILi64EEEEEELi64ENS_6half_tEfNS_4arch4Sm90ELb1ELb0ELb1ELb0ELb1ELb0ELb0ELb1ELb1ELb1ELb0ELb0EEENS1_21CollectiveEpilogueFwdINS6_IJSA_SC_SB_EEES9_SE_SG_Li384ELb0ELb1ELb0ELb0EEENS1_30DynamicPersistentTileSchedulerILi384ELi128ELb0ELb1ELb1EEEEEEEEEvNT_6ParamsE,@"STO_CUDA_ENTRY STV_DEFAULT"
_ZN7cutlass13device_kernelIN5flash11enable_sm90INS1_16FlashAttnFwdSm90INS1_25CollectiveMainloopFwdSm90ILi2EN4cute5tupleIJNS5_1CILi1EEES8_S8_EEENS6_IJNS7_ILi192EEENS7_ILi128EEENS7_ILi64EEEEEELi64ENS_6half_tEfNS_4arch4Sm90ELb1ELb0ELb1ELb0ELb1ELb0ELb0ELb1ELb1ELb1ELb0ELb0EEENS1_21CollectiveEpilogueFwdINS6_IJSA_SC_SB_EEES9_SE_SG_Li384ELb0ELb1ELb0ELb0EEENS1_30DynamicPersistentTileSchedulerILi384ELi128ELb0ELb1ELb1EEEEEEEEEvNT_6ParamsE:
[----:B------:R-:W-:Y:S01]  /*0000*/  LDC R1, c[0x0][0x37c] ;  /* 0x0000df00ff017b82 */ /* 0x000fe20000000800 */
[----:B------:R-:W-:Y:S05]  /*0010*/  EXIT ;  /* 0x000000000000794d */ /* 0x000fea0003800000 */
.L_x_6:
        /* <DEDUP_REMOVED lines=14> */
.L_x_15:


//--------------------- .text._ZN7cutlass13device_kernelIN5flash11enable_sm90INS1_16FlashAttnFwdSm90INS1_25CollectiveMainloopFwdSm90ILi2EN4cute5tupleIJNS5_1CILi1EEES8_S8_EEENS6_IJNS7_ILi192EEENS7_ILi128EEENS7_ILi64EEEEEELi64ENS_6half_tEfNS_4arch4Sm90ELb1ELb0ELb1ELb1ELb1ELb0ELb0ELb1ELb1ELb1ELb0ELb0EEENS1_21CollectiveEpilogueFwdINS6_IJSA_SC_SB_EEES9_SE_SG_Li384ELb1ELb1ELb0ELb0EEENS1_36VarlenDynamicPersistentTileSchedulerILi192ELi128ELi384ELi128ELb0ELb1ELb1ELb1ELb1ELb1EEEEEEEEEvNT_6ParamsE --------------------------
	.section	.text._ZN7cutlass13device_kernelIN5flash11enable_sm90INS1_16FlashAttnFwdSm90INS1_25CollectiveMainloopFwdSm90ILi2EN4cute5tupleIJNS5_1CILi1EEES8_S8_EEENS6_IJNS7_ILi192EEENS7_ILi128EEENS7_ILi64EEEEEELi64ENS_6half_tEfNS_4arch4Sm90ELb1ELb0ELb1ELb1ELb1ELb0ELb0ELb1ELb1ELb1ELb0ELb0EEENS1_21CollectiveEpilogueFwdINS6_IJSA_SC_SB_EEES9_SE_SG_Li384ELb1ELb1ELb0ELb0EEENS1_36VarlenDynamicPersistentTileSchedulerILi192ELi128ELi384ELi128ELb0ELb1ELb1ELb1ELb1ELb1EEEEEEEEEvNT_6ParamsE,"ax",@progbits
	.align	128
.text._ZN7cutlass13device_kernelIN5flash11enable_sm90INS1_16FlashAttnFwdSm90INS1_25CollectiveMainloopFwdSm90ILi2EN4cute5tupleIJNS5_1CILi1EEES8_S8_EEENS6_IJNS7_ILi192EEENS7_ILi128EEENS7_ILi64EEEEEELi64ENS_6half_tEfNS_4arch4Sm90ELb1ELb0ELb1ELb1ELb1ELb0ELb0ELb1ELb1ELb1ELb0ELb0EEENS1_21CollectiveEpilogueFwdINS6_IJSA_SC_SB_EEES9_SE_SG_Li384ELb1ELb1ELb0ELb0EEENS1_36VarlenDynamicPersistentTileSchedulerILi192ELi128ELi384ELi128ELb0ELb1ELb1ELb1ELb1ELb1EEEEEEEEEvNT_6ParamsE:
        .type           _ZN7cutlass13device_kernelIN5flash11enable_sm90INS1_16FlashAttnFwdSm90INS1_25CollectiveMainloopFwdSm90ILi2EN4cute5tupleIJNS5_1CILi1EEES8_S8_EEENS6_IJNS7_ILi192EEENS7_ILi128EEENS7_ILi64EEEEEELi64ENS_6half_tEfNS_4arch4Sm90ELb1ELb0ELb1ELb1ELb1ELb0ELb0ELb1ELb1ELb1ELb0ELb0EEENS1_21CollectiveEpilogueFwdINS6_IJSA_SC_SB_EEES9_SE_SG_Li384ELb1ELb1ELb0ELb0EEENS1_36VarlenDynamicPersistentTileSchedulerILi192ELi128ELi384ELi128ELb0ELb1ELb1ELb1ELb1ELb1EEEEEEEEEvNT_6ParamsE,@function
        .size           _ZN7cutlass13device_kernelIN5flash11enable_sm90INS1_16FlashAttnFwdSm90INS1_25CollectiveMainloopFwdSm90ILi2EN4cute5tupleIJNS5_1CILi1EEES8_S8_EEENS6_IJNS7_ILi192EEENS7_ILi128EEENS7_ILi64EEEEEELi64ENS_6half_tEfNS_4arch4Sm90ELb1ELb0ELb1ELb1ELb1ELb0ELb0ELb1ELb1ELb1ELb0ELb0EEENS1_21CollectiveEpilogueFwdINS6_IJSA_SC_SB_EEES9_SE_SG_Li384ELb1ELb1ELb0ELb0EEENS1_36VarlenDynamicPersistentTileSchedulerILi192ELi128ELi384ELi128ELb0ELb1ELb1ELb1ELb1ELb1EEEEEEEEEvNT_6ParamsE,(.L_x_16 - _ZN7cutlass13device_kernelIN5flash11enable_sm90INS1_16FlashAttnFwdSm90INS1_25CollectiveMainloopFwdSm90ILi2EN4cute5tupleIJNS5_1CILi1EEES8_S8_EEENS6_IJNS7_ILi192EEENS7_ILi128EEENS7_ILi64EEEEEELi64ENS_6half_tEfNS_4arch4Sm90ELb1ELb0ELb1ELb1ELb1ELb0ELb0ELb1ELb1ELb1ELb0ELb0EEENS1_21CollectiveEpilogueFwdINS6_IJSA_SC_SB_EEES9_SE_SG_Li384ELb1ELb1ELb0ELb0EEENS1_36VarlenDynamicPersistentTileSchedulerILi192ELi128ELi384ELi128ELb0ELb1ELb1ELb1ELb1ELb1EEEEEEEEEvNT_6ParamsE)
        .other          _ZN7cutlass13device_kernelIN5flash11enable_sm90INS1_16FlashAttnFwdSm90INS1_25CollectiveMainloopFwdSm90ILi2EN4cute5tupleIJNS5_1CILi1EEES8_S8_EEENS6_IJNS7_ILi192EEENS7_ILi128EEENS7_ILi64EEEEEELi64ENS_6half_tEfNS_4arch4Sm90ELb1ELb0ELb1ELb1ELb1ELb0ELb0ELb1ELb1ELb1ELb0ELb0EEENS1_21CollectiveEpilogueFwdINS6_IJSA_SC_SB_EEES9_SE_SG_Li384ELb1ELb1ELb0ELb0EEENS1_36VarlenDynamicPersistentTileSchedulerILi192ELi128ELi384ELi128ELb0ELb1ELb1ELb1ELb1ELb1EEEEEEEEEvNT_6ParamsE,@"STO_CUDA_ENTRY STV_DEFAULT"
_ZN7cutlass13device_kernelIN5flash11enable_sm90INS1_16FlashAttnFwdSm90INS1_25CollectiveMainloopFwdSm90ILi2EN4cute5tupleIJNS5_1CILi1EEES8_S8_EEENS6_IJNS7_ILi192EEENS7_ILi128EEENS7_ILi64EEEEEELi64ENS_6half_tEfNS_4arch4Sm90ELb1ELb0ELb1ELb1ELb1ELb0ELb0ELb1ELb1ELb1ELb0ELb0EEENS1_21CollectiveEpilogueFwdINS6_IJSA_SC_SB_EEES9_SE_SG_Li384ELb1ELb1ELb0ELb0EEENS1_36VarlenDynamicPersistentTileSchedulerILi192ELi128ELi384ELi128ELb0ELb1ELb1ELb1ELb1ELb1EEEEEEEEEvNT_6ParamsE:
[----:B------:R-:W-:Y:S01]  /*0000*/  LDC R1, c[0x0][0x37c] ;  /* 0x0000df00ff017b82 */ /* 0x000fe20000000800 */
[----:B------:R-:W-:Y:S05]  /*0010*/  EXIT ;  /* 0x000000000000794d */ /* 0x000fea0003800000 */
.L_x_7:
        /* <DEDUP_REMOVED lines=14> */
.L_x_16:


//--------------------- .text._ZN7cutlass13device_kernelIN5flash11enable_sm90INS1_16FlashAttnFwdSm90INS1_25CollectiveMainloopFwdSm90ILi2EN4cute5tupleIJNS5_1CILi1EEES8_S8_EEENS6_IJNS7_ILi192EEENS7_ILi128EEENS7_ILi64EEEEEELi64ENS_6half_tEfNS_4arch4Sm90ELb1ELb0ELb1ELb1ELb1ELb1ELb0ELb1ELb1ELb1ELb0ELb0EEENS1_21CollectiveEpilogueFwdINS6_IJSA_SC_SB_EEES9_SE_SG_Li384ELb1ELb1ELb0ELb0EEENS1_36VarlenDynamicPersistentTileSchedulerILi192ELi128ELi384ELi128ELb0ELb1ELb1ELb1ELb1ELb1EEEEEEEEEvNT_6ParamsE --------------------------
	.section	.text._ZN7cutlass13device_kernelIN5flash11enable_sm90INS1_16FlashAttnFwdSm90INS1_25CollectiveMainloopFwdSm90ILi2EN4cute5tupleIJNS5_1CILi1EEES8_S8_EEENS6_IJNS7_ILi192EEENS7_ILi128EEENS7_ILi64EEEEEELi64ENS_6half_tEfNS_4arch4Sm90ELb1ELb0ELb1ELb1ELb1ELb1ELb0ELb1ELb1ELb1ELb0ELb0EEENS1_21CollectiveEpilogueFwdINS6_IJSA_SC_SB_EEES9_SE_SG_Li384ELb1ELb1ELb0ELb0EEENS1_36VarlenDynamicPersistentTileSchedulerILi192ELi128ELi384ELi128ELb0ELb1ELb1ELb1ELb1ELb1EEEEEEEEEvNT_6ParamsE,"ax",@progbits
	.align	128
.text._ZN7cutlass13device_kernelIN5flash11enable_sm90INS1_16FlashAttnFwdSm90INS1_25CollectiveMainloopFwdSm90ILi2EN4cute5tupleIJNS5_1CILi1EEES8_S8_EEENS6_IJNS7_ILi192EEENS7_ILi128EEENS7_ILi64EEEEEELi64ENS_6half_tEfNS_4arch4Sm90ELb1ELb0ELb1ELb1ELb1ELb1ELb0ELb1ELb1ELb1ELb0ELb0EEENS1_21CollectiveEpilogueFwdINS6_IJSA_SC_SB_EEES9_SE_SG_Li384ELb1ELb1ELb0ELb0EEENS1_36VarlenDynamicPersistentTileSchedulerILi192ELi128ELi384ELi128ELb0ELb1ELb1ELb1ELb1ELb1EEEEEEEEEvNT_6ParamsE:
        .type           _ZN7cutlass13device_kernelIN5flash11enable_sm90INS1_16FlashAttnFwdSm90INS1_25CollectiveMainloopFwdSm90ILi2EN4cute5tupleIJNS5_1CILi1EEES8_S8_EEENS6_IJNS7_ILi192EEENS7_ILi128EEENS7_ILi64EEEEEELi64ENS_6half_tEfNS_4arch4Sm90ELb1ELb0ELb1ELb1ELb1ELb1ELb0ELb1ELb1ELb1ELb0ELb0EEENS1_21CollectiveEpilogueFwdINS6_IJSA_SC_SB_EEES9_SE_SG_Li384ELb1ELb1ELb0ELb0EEENS1_36VarlenDynamicPersistentTileSchedulerILi192ELi128ELi384ELi128ELb0ELb1ELb1ELb1ELb1ELb1EEEEEEEEEvNT_6ParamsE,@function
        .size           _ZN7cutlass13device_kernelIN5flash11enable_sm90INS1_16FlashAttnFwdSm90INS1_25CollectiveMainloopFwdSm90ILi2EN4cute5tupleIJNS5_1CILi1EEES8_S8_EEENS6_IJNS7_ILi192EEENS7_ILi128EEENS7_ILi64EEEEEELi64ENS_6half_tEfNS_4arch4Sm90ELb1ELb0ELb1ELb1ELb1ELb1ELb0ELb1ELb1ELb1ELb0ELb0EEENS1_21CollectiveEpilogueFwdINS6_IJSA_SC_SB_EEES9_SE_SG_Li384ELb1ELb1ELb0ELb0EEENS1_36VarlenDynamicPersistentTileSchedulerILi192ELi128ELi384ELi128ELb0ELb1ELb1ELb1ELb1ELb1EEEEEEEEEvNT_6ParamsE,(.L_x_17 - _ZN7cutlass13device_kernelIN5flash11enable_sm90INS1_16FlashAttnFwdSm90INS1_25CollectiveMainloopFwdSm90ILi2EN4cute5tupleIJNS5_1CILi1EEES8_S8_EEENS6_IJNS7_ILi192EEENS7_ILi128EEENS7_ILi64EEEEEELi64ENS_6half_tEfNS_4arch4Sm90ELb1ELb0ELb1ELb1ELb1ELb1ELb0ELb1ELb1ELb1ELb0ELb0EEENS1_21CollectiveEpilogueFwdINS6_IJSA_SC_SB_EEES9_SE_SG_Li384ELb1ELb1ELb0ELb0EEENS1_36VarlenDynamicPersistentTileSchedulerILi192ELi128ELi384ELi128ELb0ELb1ELb1ELb1ELb1ELb1EEEEEEEEEvNT_6ParamsE)
        .other          _ZN7cutlass13device_kernelIN5flash11enable_sm90INS1_16FlashAttnFwdSm90INS1_25CollectiveMainloopFwdSm90ILi2EN4cute5tupleIJNS5_1CILi1EEES8_S8_EEENS6_IJNS7_ILi192EEENS7_ILi128EEENS7_ILi64EEEEEELi64ENS_6half_tEfNS_4arch4Sm90ELb1ELb0ELb1ELb1ELb1ELb1ELb0ELb1ELb1ELb1ELb0ELb0EEENS1_21CollectiveEpilogueFwdINS6_IJSA_SC_SB_EEES9_SE_SG_Li384ELb1ELb1ELb0ELb0EEENS1_36VarlenDynamicPersistentTileSchedulerILi192ELi128ELi384ELi128ELb0ELb1ELb1ELb1ELb1ELb1EEEEEEEEEvNT_6ParamsE,@"STO_CUDA_ENTRY STV_DEFAULT"
_ZN7cutlass13device_kernelIN5flash11enable_sm90INS1_16FlashAttnFwdSm90INS1_25CollectiveMainloopFwdSm90ILi2EN4cute5tupleIJNS5_1CILi1EEES8_S8_EEENS6_IJNS7_ILi192EEENS7_ILi128EEENS7_ILi64EEEEEELi64ENS_6half_tEfNS_4arch4Sm90ELb1ELb0ELb1ELb1ELb1ELb1ELb0ELb1ELb1ELb1ELb0ELb0EEENS1_21CollectiveEpilogueFwdINS6_IJSA_SC_SB_EEES9_SE_SG_Li384ELb1ELb1ELb0ELb0EEENS1_36VarlenDynamicPersistentTileSchedulerILi192ELi128ELi384ELi128ELb0ELb1ELb1ELb1ELb1ELb1EEEEEEEEEvNT_6ParamsE:
[----:B------:R-:W-:Y:S01]  /*0000*/  LDC R1, c[0x0][0x37c] ;  /* 0x0000df00ff017b82 */ /* 0x000fe20000000800 */
[----:B------:R-:W-:Y:S05]  /*0010*/  EXIT ;  /* 0x000000000000794d */ /* 0x000fea0003800000 */
.L_x_8:
        /* <DEDUP_REMOVED lines=14> */
.L_x_17:


//--------------------- .nv.shared.reserved.0     --------------------------
	.section	.nv.shared.reserved.0,"aw",@nobits
	.weak		__nv_reservedSMEM_offset_0_alias
	.size		__nv_reservedSMEM_offset_0_alias, 0, 64
	.other		__nv_reservedSMEM_offset_0_alias,@"STO_CUDA_RESERVED_SHARED STV_DEFAULT"
__nv_reservedSMEM_offset_0_alias:
	.zero		0
	.zero		64


//--------------------- .nv.global                --------------------------
	.section	.nv.global,"aw",@nobits
.nv.global:
	.type		_ZN79_INTERNAL_cae65edb_43_flash_fwd_hdim64_fp16_paged_softcap_sm90_cu_f3e6f9ee_37834cute1_E,@object
	.size		_ZN79_INTERNAL_cae65edb_43_flash_fwd_hdim64_fp16_paged_softcap_sm90_cu_f3e6f9ee_37834cute1_E,(_ZN79_INTERNAL_cae65edb_43_flash_fwd_hdim64_fp16_paged_softcap_sm90_cu_f3e6f9ee_37834cuda3std3__45__cpo6cbeginE - _ZN79_INTERNAL_cae65edb_43_flash_fwd_hdim64_fp16_paged_softcap_sm90_cu_f3e6f9ee_37834cute1_E)
_ZN79_INTERNAL_cae65edb_43_flash_fwd_hdim64_fp16_paged_softcap_sm90_cu_f3e6f9ee_37834cute1_E:
	.zero		1
	.type		_ZN79_INTERNAL_cae65edb_43_flash_fwd_hdim64_fp16_paged_softcap_sm90_cu_f3e6f9ee_37834cuda3std3__45__cpo6cbeginE,@object
	.size		_ZN79_INTERNAL_cae65edb_43_flash_fwd_hdim64_fp16_paged_softcap_sm90_cu_f3e6f9ee_37834cuda3std3__45__cpo6cbeginE,(_ZN79_INTERNAL_cae65edb_43_flash_fwd_hdim64_fp16_paged_softcap_sm90_cu_f3e6f9ee_37834cuda3std3__48in_placeE - _ZN79_INTERNAL_cae65edb_43_flash_fwd_hdim64_fp16_paged_softcap_sm90_cu_f3e6f9ee_37834cuda3std3__45__cpo6cbeginE)
_ZN79_INTERNAL_cae65edb_43_flash_fwd_hdim64_fp16_paged_softcap_sm90_cu_f3e6f9ee_37834cuda3std3__45__cpo6cbeginE:
	.zero		1
	.type		_ZN79_INTERNAL_cae65edb_43_flash_fwd_hdim64_fp16_paged_softcap_sm90_cu_f3e6f9ee_37834cuda3std3__48in_placeE,@object
	.size		_ZN79_INTERNAL_cae65edb_43_flash_fwd_hdim64_fp16_paged_softcap_sm90_cu_f3e6f9ee_37834cuda3std3__48in_placeE,(_ZN79_INTERNAL_cae65edb_43_flash_fwd_hdim64_fp16_paged_softcap_sm90_cu_f3e6f9ee_37834cuda3std6ranges3__45__cpo9iter_moveE - _ZN79_INTERNAL_cae65edb_43_flash_fwd_hdim64_fp16_paged_softcap_sm90_cu_f3e6f9ee_37834cuda3std3__48in_placeE)
_ZN79_INTERNAL_cae65edb_43_flash_fwd_hdim64_fp16_paged_softcap_sm90_cu_f3e6f9ee_37834cuda3std3__48in_placeE:
	.zero		1
	.type		_ZN79_INTERNAL_cae65edb_43_flash_fwd_hdim64_fp16_paged_softcap_sm90_cu_f3e6f9ee_37834cuda3std6ranges3__45__cpo9iter_moveE,@object
	.size		_ZN79_INTERNAL_cae65edb_43_flash_fwd_hdim64_fp16_paged_softcap_sm90_cu_f3e6f9ee_37834cuda3std6ranges3__45__cpo9iter_moveE,(_ZN79_INTERNAL_cae65edb_43_flash_fwd_hdim64_fp16_paged_softcap_sm90_cu_f3e6f9ee_37834cuda3std3__45__cpo5beginE - _ZN79_INTERNAL_cae65edb_43_flash_fwd_hdim64_fp16_paged_softcap_sm90_cu_f3e6f9ee_37834cuda3std6ranges3__45__cpo9iter_moveE)
_ZN79_INTERNAL_cae65edb_43_flash_fwd_hdim64_fp16_paged_softcap_sm90_cu_f3e6f9ee_37834cuda3std6ranges3__45__cpo9iter_moveE:
	.zero		1
	.type		_ZN79_INTERNAL_cae65edb_43_flash_fwd_hdim64_fp16_paged_softcap_sm90_cu_f3e6f9ee_37834cuda3std3__45__cpo5beginE,@object
	.size		_ZN79_INTERNAL_cae65edb_43_flash_fwd_hdim64_fp16_paged_softcap_sm90_cu_f3e6f9ee_37834cuda3std3__45__cpo5beginE,(_ZN79_INTERNAL_cae65edb_43_flash_fwd_hdim64_fp16_paged_softcap_sm90_cu_f3e6f9ee_37834cuda3std3__481_GLOBAL__N__cae65edb_43_flash_fwd_hdim64_fp16_paged_softcap_sm90_cu_f3e6f9ee_37836ignoreE - _ZN79_INTERNAL_cae65edb_43_flash_fwd_hdim64_fp16_paged_softcap_sm90_cu_f3e6f9ee_37834cuda3std3__45__cpo5beginE)
_ZN79_INTERNAL_cae65edb_43_flash_fwd_hdim64_fp16_paged_softcap_sm90_cu_f3e6f9ee_37834cuda3std3__45__cpo5beginE:
	.zero		1
	.type		_ZN79_INTERNAL_cae65edb_43_flash_fwd_hdim64_fp16_paged_softcap_sm90_cu_f3e6f9ee_37834cuda3std3__481_GLOBAL__N__cae65edb_43_flash_fwd_hdim64_fp16_paged_softcap_sm90_cu_f3e6f9ee_37836ignoreE,@object
	.size		_ZN79_INTERNAL_cae65edb_43_flash_fwd_hdim64_fp16_paged_softcap_sm90_cu_f3e6f9ee_37834cuda3std3__481_GLOBAL__N__cae65edb_43_flash_fwd_hdim64_fp16_paged_softcap_sm90_cu_f3e6f9ee_37836ignoreE,(_ZN79_INTERNAL_cae65edb_43_flash_fwd_hdim64_fp16_paged_softcap_sm90_cu_f3e6f9ee_37834cute7productE - _ZN79_INTERNAL_cae65edb_43_flash_fwd_hdim64_fp16_paged_softcap_sm90_cu_f3e6f9ee_37834cuda3std3__481_GLOBAL__N__cae65edb_43_flash_fwd_hdim64_fp16_paged_softcap_sm90_cu_f3e6f9ee_37836ignoreE)
_ZN79_INTERNAL_cae65edb_43_flash_fwd_hdim64_fp16_paged_softcap_sm90_cu_f3e6f9ee_37834cuda3std3__481_GLOBAL__N__cae65edb_43_flash_fwd_hdim64_fp16_paged_softcap_sm90_cu_f3e6f9ee_37836ignoreE:
	.zero		1
	.type		_ZN79_INTERNAL_cae65edb_43_flash_fwd_hdim64_fp16_paged_softcap_sm90_cu_f3e6f9ee_37834cute7productE,@object
	.size		_ZN79_INTERNAL_cae65edb_43_flash_fwd_hdim64_fp16_paged_softcap_sm90_cu_f3e6f9ee_37834cute7productE,(_ZN79_INTERNAL_cae65edb_43_flash_fwd_hdim64_fp16_paged_softcap_sm90_cu_f3e6f9ee_37834cuda3std3__45__cpo3endE - _ZN79_INTERNAL_cae65edb_43_flash_fwd_hdim64_fp16_paged_softcap_sm90_cu_f3e6f9ee_37834cute7productE)
_ZN79_INTERNAL_cae65edb_43_flash_fwd_hdim64_fp16_paged_softcap_sm90_cu_f3e6f9ee_37834cute7productE:
	.zero		1
	.type		_ZN79_INTERNAL_cae65edb_43_flash_fwd_hdim64_fp16_paged_softcap_sm90_cu_f3e6f9ee_37834cuda3std3__45__cpo3endE,@object
	.size		_ZN79_INTERNAL_cae65edb_43_flash_fwd_hdim64_fp16_paged_softcap_sm90_cu_f3e6f9ee_37834cuda3std3__45__cpo3endE,(_ZN79_INTERNAL_cae65edb_43_flash_fwd_hdim64_fp16_paged_softcap_sm90_cu_f3e6f9ee_37834cuda3std3__419piecewise_constructE - _ZN79_INTERNAL_cae65edb_43_flash_fwd_hdim64_fp16_paged_softcap_sm90_cu_f3e6f9ee_37834cuda3std3__45__cpo3endE)
_ZN79_INTERNAL_cae65edb_43_flash_fwd_hdim64_fp16_paged_softcap_sm90_cu_f3e6f9ee_37834cuda3std3__45__cpo3endE:
	.zero		1
	.type		_ZN79_INTERNAL_cae65edb_43_flash_fwd_hdim64_fp16_paged_softcap_sm90_cu_f3e6f9ee_37834cuda3std3__419piecewise_constructE,@object
	.size		_ZN79_INTERNAL_cae65edb_43_flash_fwd_hdim64_fp16_paged_softcap_sm90_cu_f3e6f9ee_37834cuda3std3__419piecewise_constructE,(_ZN79_INTERNAL_cae65edb_43_flash_fwd_hdim64_fp16_paged_softcap_sm90_cu_f3e6f9ee_37834cuda3std3__45__cpo4cendE - _ZN79_INTERNAL_cae65edb_43_flash_fwd_hdim64_fp16_paged_softcap_sm90_cu_f3e6f9ee_37834cuda3std3__419piecewise_constructE)
_ZN79_INTERNAL_cae65edb_43_flash_fwd_hdim64_fp16_paged_softcap_sm90_cu_f3e6f9ee_37834cuda3std3__419piecewise_constructE:
	.zero		1
	.type		_ZN79_INTERNAL_cae65edb_43_flash_fwd_hdim64_fp16_paged_softcap_sm90_cu_f3e6f9ee_37834cuda3std3__45__cpo4cendE,@object
	.size		_ZN79_INTERNAL_cae65edb_43_flash_fwd_hdim64_fp16_paged_softcap_sm90_cu_f3e6f9ee_37834cuda3std3__45__cpo4cendE,(_ZN79_INTERNAL_cae65edb_43_flash_fwd_hdim64_fp16_paged_softcap_sm90_cu_f3e6f9ee_37834cuda3std6ranges3__45__cpo4swapE - _ZN79_INTERNAL_cae65edb_43_flash_fwd_hdim64_fp16_paged_softcap_sm90_cu_f3e6f9ee_37834cuda3std3__45__cpo4cendE)
_ZN79_INTERNAL_cae65edb_43_flash_fwd_hdim64_fp16_paged_softcap_sm90_cu_f3e6f9ee_37834cuda3std3__45__cpo4cendE:
	.zero		1
	.type		_ZN79_INTERNAL_cae65edb_43_flash_fwd_hdim64_fp16_paged_softcap_sm90_cu_f3e6f9ee_37834cuda3std6ranges3__45__cpo4swapE,@object
	.size		_ZN79_INTERNAL_cae65edb_43_flash_fwd_hdim64_fp16_paged_softcap_sm90_cu_f3e6f9ee_37834cuda3std6ranges3__45__cpo4swapE,(.L_7 - _ZN79_INTERNAL_cae65edb_43_flash_fwd_hdim64_fp16_paged_softcap_sm90_cu_f3e6f9ee_37834cuda3std6ranges3__45__cpo4swapE)
_ZN79_INTERNAL_cae65edb_43_flash_fwd_hdim64_fp16_paged_softcap_sm90_cu_f3e6f9ee_37834cuda3std6ranges3__45__cpo4swapE:
	.zero		1
.L_7:


//--------------------- .nv.constant0._ZN7cutlass13device_kernelIN5flash11enable_sm90INS1_16FlashAttnFwdSm90INS1_25CollectiveMainloopFwdSm90ILi2EN4cute5tupleIJNS5_1CILi1EEES8_S8_EEENS6_IJNS7_ILi192EEENS7_ILi128EEENS7_ILi64EEEEEELi64ENS_6half_tEfNS_4arch4Sm90ELb0ELb0ELb1ELb0ELb1ELb0ELb0ELb1ELb1ELb1ELb0ELb0EEENS1_21CollectiveEpilogueFwdINS6_IJSA_SC_SB_EEES9_SE_SG_Li384ELb0ELb1ELb0ELb0EEENS1_29StaticPersistentTileSchedulerILb0EEEEEEEEEvNT_6ParamsE --------------------------
	.section	.nv.constant0._ZN7cutlass13device_kernelIN5flash11enable_sm90INS1_16FlashAttnFwdSm90INS1_25CollectiveMainloopFwdSm90ILi2EN4cute5tupleIJNS5_1CILi1EEES8_S8_EEENS6_IJNS7_ILi192EEENS7_ILi128EEENS7_ILi64EEEEEELi64ENS_6half_tEfNS_4arch4Sm90ELb0ELb0ELb1ELb0ELb1ELb0ELb0ELb1ELb1ELb1ELb0ELb0EEENS1_21CollectiveEpilogueFwdINS6_IJSA_SC_SB_EEES9_SE_SG_Li384ELb0ELb1ELb0ELb0EEENS1_29StaticPersistentTileSchedulerILb0EEEEEEEEEvNT_6ParamsE,"a",@progbits
	.sectionflags	@""
	.align	4
.nv.constant0._ZN7cutlass13device_kernelIN5flash11enable_sm90INS1_16FlashAttnFwdSm90INS1_25CollectiveMainloopFwdSm90ILi2EN4cute5tupleIJNS5_1CILi1EEES8_S8_EEENS6_IJNS7_ILi192EEENS7_ILi128EEENS7_ILi64EEEEEELi64ENS_6half_tEfNS_4arch4Sm90ELb0ELb0ELb1ELb0ELb1ELb0ELb0ELb1ELb1ELb1ELb0ELb0EEENS1_21CollectiveEpilogueFwdINS6_IJSA_SC_SB_EEES9_SE_SG_Li384ELb0ELb1ELb0ELb0EEENS1_29StaticPersistentTileSchedulerILb0EEEEEEEEEvNT_6ParamsE:
	.zero		3456


//--------------------- .nv.constant0._ZN7cutlass13device_kernelIN5flash11enable_sm90INS1_16FlashAttnFwdSm90INS1_25CollectiveMainloopFwdSm90ILi2EN4cute5tupleIJNS5_1CILi1EEES8_S8_EEENS6_IJNS7_ILi192EEENS7_ILi128EEENS7_ILi64EEEEEELi64ENS_6half_tEfNS_4arch4Sm90ELb0ELb0ELb1ELb1ELb1ELb0ELb0ELb1ELb1ELb1ELb0ELb0EEENS1_21CollectiveEpilogueFwdINS6_IJSA_SC_SB_EEES9_SE_SG_Li384ELb1ELb1ELb0ELb0EEENS1_36VarlenDynamicPersistentTileSchedulerILi192ELi128ELi384ELi128ELb0ELb1ELb1ELb0ELb1ELb1EEEEEEEEEvNT_6ParamsE --------------------------
	.section	.nv.constant0._ZN7cutlass13device_kernelIN5flash11enable_sm90INS1_16FlashAttnFwdSm90INS1_25CollectiveMainloopFwdSm90ILi2EN4cute5tupleIJNS5_1CILi1EEES8_S8_EEENS6_IJNS7_ILi192EEENS7_ILi128EEENS7_ILi64EEEEEELi64ENS_6half_tEfNS_4arch4Sm90ELb0ELb0ELb1ELb1ELb1ELb0ELb0ELb1ELb1ELb1ELb0ELb0EEENS1_21CollectiveEpilogueFwdINS6_IJSA_SC_SB_EEES9_SE_SG_Li384ELb1ELb1ELb0ELb0EEENS1_36VarlenDynamicPersistentTileSchedulerILi192ELi128ELi384ELi128ELb0ELb1ELb1ELb0ELb1ELb1EEEEEEEEEvNT_6ParamsE,"a",@progbits
	.sectionflags	@""
	.align	4
.nv.constant0._ZN7cutlass13device_kernelIN5flash11enable_sm90INS1_16FlashAttnFwdSm90INS1_25CollectiveMainloopFwdSm90ILi2EN4cute5tupleIJNS5_1CILi1EEES8_S8_EEENS6_IJNS7_ILi192EEENS7_ILi128EEENS7_ILi64EEEEEELi64ENS_6half_tEfNS_4arch4Sm90ELb0ELb0ELb1ELb1ELb1ELb0ELb0ELb1ELb1ELb1ELb0ELb0EEENS1_21CollectiveEpilogueFwdINS6_IJSA_SC_SB_EEES9_SE_SG_Li384ELb1ELb1ELb0ELb0EEENS1_36VarlenDynamicPersistentTileSchedulerILi192ELi128ELi384ELi128ELb0ELb1ELb1ELb0ELb1ELb1EEEEEEEEEvNT_6ParamsE:
	.zero		3584


//--------------------- .nv.constant0._ZN7cutlass13device_kernelIN5flash11enable_sm90INS1_16FlashAttnFwdSm90INS1_25CollectiveMainloopFwdSm90ILi2EN4cute5tupleIJNS5_1CILi1EEES8_S8_EEENS6_IJNS7_ILi192EEENS7_ILi128EEENS7_ILi64EEEEEELi64ENS_6half_tEfNS_4arch4Sm90ELb0ELb0ELb1ELb1ELb1ELb1ELb0ELb1ELb1ELb1ELb0ELb0EEENS1_21CollectiveEpilogueFwdINS6_IJSA_SC_SB_EEES9_SE_SG_Li384ELb1ELb1ELb0ELb0EEENS1_36VarlenDynamicPersistentTileSchedulerILi192ELi128ELi384ELi128ELb0ELb1ELb1ELb0ELb1ELb1EEEEEEEEEvNT_6ParamsE --------------------------
	.section	.nv.constant0._ZN7cutlass13device_kernelIN5flash11enable_sm90INS1_16FlashAttnFwdSm90INS1_25CollectiveMainloopFwdSm90ILi2EN4cute5tupleIJNS5_1CILi1EEES8_S8_EEENS6_IJNS7_ILi192EEENS7_ILi128EEENS7_ILi64EEEEEELi64ENS_6half_tEfNS_4arch4Sm90ELb0ELb0ELb1ELb1ELb1ELb1ELb0ELb1ELb1ELb1ELb0ELb0EEENS1_21CollectiveEpilogueFwdINS6_IJSA_SC_SB_EEES9_SE_SG_Li384ELb1ELb1ELb0ELb0EEENS1_36VarlenDynamicPersistentTileSchedulerILi192ELi128ELi384ELi128ELb0ELb1ELb1ELb0ELb1ELb1EEEEEEEEEvNT_6ParamsE,"a",@progbits
	.sectionflags	@""
	.align	4
.nv.constant0._ZN7cutlass13device_kernelIN5flash11enable_sm90INS1_16FlashAttnFwdSm90INS1_25CollectiveMainloopFwdSm90ILi2EN4cute5tupleIJNS5_1CILi1EEES8_S8_EEENS6_IJNS7_ILi192EEENS7_ILi128EEENS7_ILi64EEEEEELi64ENS_6half_tEfNS_4arch4Sm90ELb0ELb0ELb1ELb1ELb1ELb1ELb0ELb1ELb1ELb1ELb0ELb0EEENS1_21CollectiveEpilogueFwdINS6_IJSA_SC_SB_EEES9_SE_SG_Li384ELb1ELb1ELb0ELb0EEENS1_36VarlenDynamicPersistentTileSchedulerILi192ELi128ELi384ELi128ELb0ELb1ELb1ELb0ELb1ELb1EEEEEEEEEvNT_6ParamsE:
	.zero		3584


//--------------------- .nv.constant0._ZN7cutlass13device_kernelIN5flash11enable_sm90INS1_16FlashAttnFwdSm90INS1_25CollectiveMainloopFwdSm90ILi2EN4cute5tupleIJNS5_1CILi1EEES8_S8_EEENS6_IJNS7_ILi192EEENS7_ILi128EEENS7_ILi64EEEEEELi64ENS_6half_tEfNS_4arch4Sm90ELb0ELb1ELb1ELb0ELb1ELb0ELb0ELb1ELb1ELb1ELb0ELb0EEENS1_21CollectiveEpilogueFwdINS6_IJSA_SC_SB_EEES9_SE_SG_Li384ELb0ELb1ELb0ELb0EEENS1_30DynamicPersistentTileSchedulerILi384ELi128ELb0ELb1ELb1EEEEEEEEEvNT_6ParamsE --------------------------
	.section	.nv.constant0._ZN7cutlass13device_kernelIN5flash11enable_sm90INS1_16FlashAttnFwdSm90INS1_25CollectiveMainloopFwdSm90ILi2EN4cute5tupleIJNS5_1CILi1EEES8_S8_EEENS6_IJNS7_ILi192EEENS7_ILi128EEENS7_ILi64EEEEEELi64ENS_6half_tEfNS_4arch4Sm90ELb0ELb1ELb1ELb0ELb1ELb0ELb0ELb1ELb1ELb1ELb0ELb0EEENS1_21CollectiveEpilogueFwdINS6_IJSA_SC_SB_EEES9_SE_SG_Li384ELb0ELb1ELb0ELb0EEENS1_30DynamicPersistentTileSchedulerILi384ELi128ELb0ELb1ELb1EEEEEEEEEvNT_6ParamsE,"a",@progbits
	.sectionflags	@""
	.align	4
.nv.constant0._ZN7cutlass13device_kernelIN5flash11enable_sm90INS1_16FlashAttnFwdSm90INS1_25CollectiveMainloopFwdSm90ILi2EN4cute5tupleIJNS5_1CILi1EEES8_S8_EEENS6_IJNS7_ILi192EEENS7_ILi128EEENS7_ILi64EEEEEELi64ENS_6half_tEfNS_4arch4Sm90ELb0ELb1ELb1ELb0ELb1ELb0ELb0ELb1ELb1ELb1ELb0ELb0EEENS1_21CollectiveEpilogueFwdINS6_IJSA_SC_SB_EEES9_SE_SG_Li384ELb0ELb1ELb0ELb0EEENS1_30DynamicPersistentTileSchedulerILi384ELi128ELb0ELb1ELb1EEEEEEEEEvNT_6ParamsE:
	.zero		3584


//--------------------- .nv.constant0._ZN7cutlass13device_kernelIN5flash11enable_sm90INS1_16FlashAttnFwdSm90INS1_25CollectiveMainloopFwdSm90ILi2EN4cute5tupleIJNS5_1CILi1EEES8_S8_EEENS6_IJNS7_ILi192EEENS7_ILi128EEENS7_ILi64EEEEEELi64ENS_6half_tEfNS_4arch4Sm90ELb0ELb1ELb1ELb1ELb1ELb0ELb0ELb1ELb1ELb1ELb0ELb0EEENS1_21CollectiveEpilogueFwdINS6_IJSA_SC_SB_EEES9_SE_SG_Li384ELb1ELb1ELb0ELb0EEENS1_36VarlenDynamicPersistentTileSchedulerILi192ELi128ELi384ELi128ELb0ELb1ELb1ELb1ELb0ELb1EEEEEEEEEvNT_6ParamsE --------------------------
	.section	.nv.constant0._ZN7cutlass13device_kernelIN5flash11enable_sm90INS1_16FlashAttnFwdSm90INS1_25CollectiveMainloopFwdSm90ILi2EN4cute5tupleIJNS5_1CILi1EEES8_S8_EEENS6_IJNS7_ILi192EEENS7_ILi128EEENS7_ILi64EEEEEELi64ENS_6half_tEfNS_4arch4Sm90ELb0ELb1ELb1ELb1ELb1ELb0ELb0ELb1ELb1ELb1ELb0ELb0EEENS1_21CollectiveEpilogueFwdINS6_IJSA_SC_SB_EEES9_SE_SG_Li384ELb1ELb1ELb0ELb0EEENS1_36VarlenDynamicPersistentTileSchedulerILi192ELi128ELi384ELi128ELb0ELb1ELb1ELb1ELb0ELb1EEEEEEEEEvNT_6ParamsE,"a",@progbits
	.sectionflags	@""
	.align	4
.nv.constant0._ZN7cutlass13device_kernelIN5flash11enable_sm90INS1_16FlashAttnFwdSm90INS1_25CollectiveMainloopFwdSm90ILi2EN4cute5tupleIJNS5_1CILi1EEES8_S8_EEENS6_IJNS7_ILi192EEENS7_ILi128EEENS7_ILi64EEEEEELi64ENS_6half_tEfNS_4arch4Sm90ELb0ELb1ELb1ELb1ELb1ELb0ELb0ELb1ELb1ELb1ELb0ELb0EEENS1_21CollectiveEpilogueFwdINS6_IJSA_SC_SB_EEES9_SE_SG_Li384ELb1ELb1ELb0ELb0EEENS1_36VarlenDynamicPersistentTileSchedulerILi192ELi128ELi384ELi128ELb0ELb1ELb1ELb1ELb0ELb1EEEEEEEEEvNT_6ParamsE:
	.zero		3584


//--------------------- .nv.constant0._ZN7cutlass13device_kernelIN5flash11enable_sm90INS1_16FlashAttnFwdSm90INS1_25CollectiveMainloopFwdSm90ILi2EN4cute5tupleIJNS5_1CILi1EEES8_S8_EEENS6_IJNS7_ILi192EEENS7_ILi128EEENS7_ILi64EEEEEELi64ENS_6half_tEfNS_4arch4Sm90ELb0ELb1ELb1ELb1ELb1ELb1ELb0ELb1ELb1ELb1ELb0ELb0EEENS1_21CollectiveEpilogueFwdINS6_IJSA_SC_SB_EEES9_SE_SG_Li384ELb1ELb1ELb0ELb0EEENS1_36VarlenDynamicPersistentTileSchedulerILi192ELi128ELi384ELi128ELb0ELb1ELb1ELb1ELb0ELb1EEEEEEEEEvNT_6ParamsE --------------------------
	.section	.nv.constant0._ZN7cutlass13device_kernelIN5flash11enable_sm90INS1_16FlashAttnFwdSm90INS1_25CollectiveMainloopFwdSm90ILi2EN4cute5tupleIJNS5_1CILi1EEES8_S8_EEENS6_IJNS7_ILi192EEENS7_ILi128EEENS7_ILi64EEEEEELi64ENS_6half_tEfNS_4arch4Sm90ELb0ELb1ELb1ELb1ELb1ELb1ELb0ELb1ELb1ELb1ELb0ELb0EEENS1_21CollectiveEpilogueFwdINS6_IJSA_SC_SB_EEES9_SE_SG_Li384ELb1ELb1ELb0ELb0EEENS1_36VarlenDynamicPersistentTileSchedulerILi192ELi128ELi384ELi128ELb0ELb1ELb1ELb1ELb0ELb1EEEEEEEEEvNT_6ParamsE,"a",@progbits
	.sectionflags	@""
	.align	4
.nv.constant0._ZN7cutlass13device_kernelIN5flash11enable_sm90INS1_16FlashAttnFwdSm90INS1_25CollectiveMainloopFwdSm90ILi2EN4cute5tupleIJNS5_1CILi1EEES8_S8_EEENS6_IJNS7_ILi192EEENS7_ILi128EEENS7_ILi64EEEEEELi64ENS_6half_tEfNS_4arch4Sm90ELb0ELb1ELb1ELb1ELb1ELb1ELb0ELb1ELb1ELb1ELb0ELb0EEENS1_21CollectiveEpilogueFwdINS6_IJSA_SC_SB_EEES9_SE_SG_Li384ELb1ELb1ELb0ELb0EEENS1_36VarlenDynamicPersistentTileSchedulerILi192ELi128ELi384ELi128ELb0ELb1ELb1ELb1ELb0ELb1EEEEEEEEEvNT_6ParamsE:
	.zero		3584


//--------------------- .nv.constant0._ZN7cutlass13device_kernelIN5flash11enable_sm90INS1_16FlashAttnFwdSm90INS1_25CollectiveMainloopFwdSm90ILi2EN4cute5tupleIJNS5_1CILi1EEES8_S8_EEENS6_IJNS7_ILi192EEENS7_ILi128EEENS7_ILi64EEEEEELi64ENS_6half_tEfNS_4arch4Sm90ELb1ELb0ELb1ELb0ELb1ELb0ELb0ELb1ELb1ELb1ELb0ELb0EEENS1_21CollectiveEpilogueFwdINS6_IJSA_SC_SB_EEES9_SE_SG_Li384ELb0ELb1ELb0ELb0EEENS1_30DynamicPersistentTileSchedulerILi384ELi128ELb0ELb1ELb1EEEEEEEEEvNT_6ParamsE --------------------------
	.section	.nv.constant0._ZN7cutlass13device_kernelIN5flash11enable_sm90INS1_16FlashAttnFwdSm90INS1_25CollectiveMainloopFwdSm90ILi2EN4cute5tupleIJNS5_1CILi1EEES8_S8_EEENS6_IJNS7_ILi192EEENS7_ILi128EEENS7_ILi64EEEEEELi64ENS_6half_tEfNS_4arch4Sm90ELb1ELb0ELb1ELb0ELb1ELb0ELb0ELb1ELb1ELb1ELb0ELb0EEENS1_21CollectiveEpilogueFwdINS6_IJSA_SC_SB_EEES9_SE_SG_Li384ELb0ELb1ELb0ELb0EEENS1_30DynamicPersistentTileSchedulerILi384ELi128ELb0ELb1ELb1EEEEEEEEEvNT_6ParamsE,"a",@progbits
	.sectionflags	@""
	.align	4
.nv.constant0._ZN7cutlass13device_kernelIN5flash11enable_sm90INS1_16FlashAttnFwdSm90INS1_25CollectiveMainloopFwdSm90ILi2EN4cute5tupleIJNS5_1CILi1EEES8_S8_EEENS6_IJNS7_ILi192EEENS7_ILi128EEENS7_ILi64EEEEEELi64ENS_6half_tEfNS_4arch4Sm90ELb1ELb0ELb1ELb0ELb1ELb0ELb0ELb1ELb1ELb1ELb0ELb0EEENS1_21CollectiveEpilogueFwdINS6_IJSA_SC_SB_EEES9_SE_SG_Li384ELb0ELb1ELb0ELb0EEENS1_30DynamicPersistentTileSchedulerILi384ELi128ELb0ELb1ELb1EEEEEEEEEvNT_6ParamsE:
	.zero		3584


//--------------------- .nv.constant0._ZN7cutlass13device_kernelIN5flash11enable_sm90INS1_16FlashAttnFwdSm90INS1_25CollectiveMainloopFwdSm90ILi2EN4cute5tupleIJNS5_1CILi1EEES8_S8_EEENS6_IJNS7_ILi192EEENS7_ILi128EEENS7_ILi64EEEEEELi64ENS_6half_tEfNS_4arch4Sm90ELb1ELb0ELb1ELb1ELb1ELb0ELb0ELb1ELb1ELb1ELb0ELb0EEENS1_21CollectiveEpilogueFwdINS6_IJSA_SC_SB_EEES9_SE_SG_Li384ELb1ELb1ELb0ELb0EEENS1_36VarlenDynamicPersistentTileSchedulerILi192ELi128ELi384ELi128ELb0ELb1ELb1ELb1ELb1ELb1EEEEEEEEEvNT_6ParamsE --------------------------
	.section	.nv.constant0._ZN7cutlass13device_kernelIN5flash11enable_sm90INS1_16FlashAttnFwdSm90INS1_25CollectiveMainloopFwdSm90ILi2EN4cute5tupleIJNS5_1CILi1EEES8_S8_EEENS6_IJNS7_ILi192EEENS7_ILi128EEENS7_ILi64EEEEEELi64ENS_6half_tEfNS_4arch4Sm90ELb1ELb0ELb1ELb1ELb1ELb0ELb0ELb1ELb1ELb1ELb0ELb0EEENS1_21CollectiveEpilogueFwdINS6_IJSA_SC_SB_EEES9_SE_SG_Li384ELb1ELb1ELb0ELb0EEENS1_36VarlenDynamicPersistentTileSchedulerILi192ELi128ELi384ELi128ELb0ELb1ELb1ELb1ELb1ELb1EEEEEEEEEvNT_6ParamsE,"a",@progbits
	.sectionflags	@""
	.align	4
.nv.constant0._ZN7cutlass13device_kernelIN5flash11enable_sm90INS1_16FlashAttnFwdSm90INS1_25CollectiveMainloopFwdSm90ILi2EN4cute5tupleIJNS5_1CILi1EEES8_S8_EEENS6_IJNS7_ILi192EEENS7_ILi128EEENS7_ILi64EEEEEELi64ENS_6half_tEfNS_4arch4Sm90ELb1ELb0ELb1ELb1ELb1ELb0ELb0ELb1ELb1ELb1ELb0ELb0EEENS1_21CollectiveEpilogueFwdINS6_IJSA_SC_SB_EEES9_SE_SG_Li384ELb1ELb1ELb0ELb0EEENS1_36VarlenDynamicPersistentTileSchedulerILi192ELi128ELi384ELi128ELb0ELb1ELb1ELb1ELb1ELb1EEEEEEEEEvNT_6ParamsE:
	.zero		3584


//--------------------- .nv.constant0._ZN7cutlass13device_kernelIN5flash11enable_sm90INS1_16FlashAttnFwdSm90INS1_25CollectiveMainloopFwdSm90ILi2EN4cute5tupleIJNS5_1CILi1EEES8_S8_EEENS6_IJNS7_ILi192EEENS7_ILi128EEENS7_ILi64EEEEEELi64ENS_6half_tEfNS_4arch4Sm90ELb1ELb0ELb1ELb1ELb1ELb1ELb0ELb1ELb1ELb1ELb0ELb0EEENS1_21CollectiveEpilogueFwdINS6_IJSA_SC_SB_EEES9_SE_SG_Li384ELb1ELb1ELb0ELb0EEENS1_36VarlenDynamicPersistentTileSchedulerILi192ELi128ELi384ELi128ELb0ELb1ELb1ELb1ELb1ELb1EEEEEEEEEvNT_6ParamsE --------------------------
	.section	.nv.constant0._ZN7cutlass13device_kernelIN5flash11enable_sm90INS1_16FlashAttnFwdSm90INS1_25CollectiveMainloopFwdSm90ILi2EN4cute5tupleIJNS5_1CILi1EEES8_S8_EEENS6_IJNS7_ILi192EEENS7_ILi128EEENS7_ILi64EEEEEELi64ENS_6half_tEfNS_4arch4Sm90ELb1ELb0ELb1ELb1ELb1ELb1ELb0ELb1ELb1ELb1ELb0ELb0EEENS1_21CollectiveEpilogueFwdINS6_IJSA_SC_SB_EEES9_SE_SG_Li384ELb1ELb1ELb0ELb0EEENS1_36VarlenDynamicPersistentTileSchedulerILi192ELi128ELi384ELi128ELb0ELb1ELb1ELb1ELb1ELb1EEEEEEEEEvNT_6ParamsE,"a",@progbits
	.sectionflags	@""
	.align	4
.nv.constant0._ZN7cutlass13device_kernelIN5flash11enable_sm90INS1_16FlashAttnFwdSm90INS1_25CollectiveMainloopFwdSm90ILi2EN4cute5tupleIJNS5_1CILi1EEES8_S8_EEENS6_IJNS7_ILi192EEENS7_ILi128EEENS7_ILi64EEEEEELi64ENS_6half_tEfNS_4arch4Sm90ELb1ELb0ELb1ELb1ELb1ELb1ELb0ELb1ELb1ELb1ELb0ELb0EEENS1_21CollectiveEpilogueFwdINS6_IJSA_SC_SB_EEES9_SE_SG_Li384ELb1ELb1ELb0ELb0EEENS1_36VarlenDynamicPersistentTileSchedulerILi192ELi128ELi384ELi128ELb0ELb1ELb1ELb1ELb1ELb1EEEEEEEEEvNT_6ParamsE:
	.zero		3584


//--------------------- SYMBOLS --------------------------

	.type		.nv.reservedSmem.offset0,@object
	.size		.nv.reservedSmem.offset0,0x4
